	.headerflags	@"EF_CUDA_TEXMODE_UNIFIED EF_CUDA_64BIT_ADDRESS EF_CUDA_ACCELERATORS EF_CUDA_SM90 EF_CUDA_VIRTUAL_SM(EF_CUDA_SM90)"
	.elftype	@"ET_EXEC"


//--------------------- .nv.info                  --------------------------
	.section	.nv.info,"",@"SHT_CUDA_INFO"
	.align	4


	//----- nvinfo : EIATTR_REGCOUNT
	.align		4
        /*0000*/ 	.byte	0x04, 0x2f
        /*0002*/ 	.short	(.L_3 - .L_2)
	.align		4
.L_2:
        /*0004*/ 	.word	index@(layer_norm_gated_fwd_kernel)
        /*0008*/ 	.word	0x0000003b


	//----- nvinfo : EIATTR_FRAME_SIZE
	.align		4
.L_3:
        /*000c*/ 	.byte	0x04, 0x11
        /*000e*/ 	.short	(.L_5 - .L_4)
	.align		4
.L_4:
        /*0010*/ 	.word	index@(layer_norm_gated_fwd_kernel)
        /*0014*/ 	.word	0x00000000


	//----- nvinfo : EIATTR_MIN_STACK_SIZE
	.align		4
.L_5:
        /*0018*/ 	.byte	0x04, 0x12
        /*001a*/ 	.short	(.L_7 - .L_6)
	.align		4
.L_6:
        /*001c*/ 	.word	index@(layer_norm_gated_fwd_kernel)
        /*0020*/ 	.word	0x00000000
.L_7:


//--------------------- .nv.info.layer_norm_gated_fwd_kernel --------------------------
	.section	.nv.info.layer_norm_gated_fwd_kernel,"",@"SHT_CUDA_INFO"
	.sectionflags	@""
	.align	4


	//----- nvinfo : EIATTR_CUDA_API_VERSION
	.align		4
        /*0000*/ 	.byte	0x04, 0x37
        /*0002*/ 	.short	(.L_9 - .L_8)
.L_8:
        /*0004*/ 	.word	0x00000080


	//----- nvinfo : EIATTR_KPARAM_INFO
	.align		4
.L_9:
        /*0008*/ 	.byte	0x04, 0x17
        /*000a*/ 	.short	(.L_11 - .L_10)
.L_10:
        /*000c*/ 	.word	0x00000000
        /*0010*/ 	.short	0x0007
        /*0012*/ 	.short	0x0030
        /*0014*/ 	.byte	0x00, 0xf4, 0x21, 0x00


	//----- nvinfo : EIATTR_KPARAM_INFO
	.align		4
.L_11:
        /*0018*/ 	.byte	0x04, 0x17
        /*001a*/ 	.short	(.L_13 - .L_12)
.L_12:
        /*001c*/ 	.word	0x00000000
        /*0020*/ 	.short	0x0006
        /*0022*/ 	.short	0x002c
        /*0024*/ 	.byte	0x00, 0xf0, 0x11, 0x00


	//----- nvinfo : EIATTR_KPARAM_INFO
	.align		4
.L_13:
        /*0028*/ 	.byte	0x04, 0x17
        /*002a*/ 	.short	(.L_15 - .L_14)
.L_14:
        /*002c*/ 	.word	0x00000000
        /*0030*/ 	.short	0x0005
        /*0032*/ 	.short	0x0028
        /*0034*/ 	.byte	0x00, 0xf0, 0x11, 0x00


	//----- nvinfo : EIATTR_KPARAM_INFO
	.align		4
.L_15:
        /*0038*/ 	.byte	0x04, 0x17
        /*003a*/ 	.short	(.L_17 - .L_16)
.L_16:
        /*003c*/ 	.word	0x00000000
        /*0040*/ 	.short	0x0004
        /*0042*/ 	.short	0x0020
        /*0044*/ 	.byte	0x00, 0xf4, 0x21, 0x00


	//----- nvinfo : EIATTR_KPARAM_INFO
	.align		4
.L_17:
        /*0048*/ 	.byte	0x04, 0x17
        /*004a*/ 	.short	(.L_19 - .L_18)
.L_18:
        /*004c*/ 	.word	0x00000000
        /*0050*/ 	.short	0x0003
        /*0052*/ 	.short	0x0018
        /*0054*/ 	.byte	0x00, 0xf4, 0x21, 0x00


	//----- nvinfo : EIATTR_KPARAM_INFO
	.align		4
.L_19:
        /*0058*/ 	.byte	0x04, 0x17
        /*005a*/ 	.short	(.L_21 - .L_20)
.L_20:
        /*005c*/ 	.word	0x00000000
        /*0060*/ 	.short	0x0002
        /*0062*/ 	.short	0x0010
        /*0064*/ 	.byte	0x00, 0xf4, 0x21, 0x00


	//----- nvinfo : EIATTR_KPARAM_INFO
	.align		4
.L_21:
        /*0068*/ 	.byte	0x04, 0x17
        /*006a*/ 	.short	(.L_23 - .L_22)
.L_22:
        /*006c*/ 	.word	0x00000000
        /*0070*/ 	.short	0x0001
        /*0072*/ 	.short	0x0008
        /*0074*/ 	.byte	0x00, 0xf4, 0x21, 0x00


	//----- nvinfo : EIATTR_KPARAM_INFO
	.align		4
.L_23:
        /*0078*/ 	.byte	0x04, 0x17
        /*007a*/ 	.short	(.L_25 - .L_24)
.L_24:
        /*007c*/ 	.word	0x00000000
        /*0080*/ 	.short	0x0000
        /*0082*/ 	.short	0x0000
        /*0084*/ 	.byte	0x00, 0xf4, 0x21, 0x00


	//----- nvinfo : EIATTR_SPARSE_MMA_MASK
	.align		4
.L_25:
        /*0088*/ 	.byte	0x03, 0x50
        /*008a*/ 	.short	0x0000


	//----- nvinfo : EIATTR_MAXREG_COUNT
	.align		4
        /*008c*/ 	.byte	0x03, 0x1b
        /*008e*/ 	.short	0x00ff


	//----- nvinfo : EIATTR_COOP_GROUP_MASK_REGIDS
	.align		4
        /*0090*/ 	.byte	0x04, 0x29
        /*0092*/ 	.short	(.L_27 - .L_26)


	//   ....[0]....
.L_26:
        /*0094*/ 	.word	0xffffffff


	//   ....[1]....
        /*0098*/ 	.word	0xffffffff


	//   ....[2]....
        /*009c*/ 	.word	0xffffffff


	//   ....[3]....
        /*00a0*/ 	.word	0xffffffff


	//   ....[4]....
        /*00a4*/ 	.word	0xffffffff


	//   ....[5]....
        /*00a8*/ 	.word	0xffffffff


	//   ....[6]....
        /*00ac*/ 	.word	0xffffffff


	//   ....[7]....
        /*00b0*/ 	.word	0xffffffff


	//   ....[8]....
        /*00b4*/ 	.word	0xffffffff


	//   ....[9]....
        /*00b8*/ 	.word	0xffffffff


	//   ....[10]....
        /*00bc*/ 	.word	0xffffffff


	//   ....[11]....
        /*00c0*/ 	.word	0xffffffff


	//   ....[12]....
        /*00c4*/ 	.word	0xffffffff


	//   ....[13]....
        /*00c8*/ 	.word	0xffffffff


	//   ....[14]....
        /*00cc*/ 	.word	0xffffffff


	//   ....[15]....
        /*00d0*/ 	.word	0xffffffff


	//----- nvinfo : EIATTR_COOP_GROUP_INSTR_OFFSETS
	.align		4
.L_27:
        /*00d4*/ 	.byte	0x04, 0x28
        /*00d6*/ 	.short	(.L_29 - .L_28)


	//   ....[0]....
.L_28:
        /*00d8*/ 	.word	0x00000550


	//   ....[1]....
        /*00dc*/ 	.word	0x000006c0


	//   ....[2]....
        /*00e0*/ 	.word	0x000006f0


	//   ....[3]....
        /*00e4*/ 	.word	0x00000790


	//   ....[4]....
        /*00e8*/ 	.word	0x000007a0


	//   ....[5]....
        /*00ec*/ 	.word	0x000007c0


	//   ....[6]....
        /*00f0*/ 	.word	0x000007e0


	//   ....[7]....
        /*00f4*/ 	.word	0x000007f0


	//   ....[8]....
        /*00f8*/ 	.word	0x00000810


	//   ....[9]....
        /*00fc*/ 	.word	0x00000860


	//   ....[10]....
        /*0100*/ 	.word	0x000008a0


	//   ....[11]....
        /*0104*/ 	.word	0x000009c0


	//   ....[12]....
        /*0108*/ 	.word	0x00000ef0


	//   ....[13]....
        /*010c*/ 	.word	0x00000f10


	//   ....[14]....
        /*0110*/ 	.word	0x00000f30


	//   ....[15]....
        /*0114*/ 	.word	0x00000f50


	//----- nvinfo : EIATTR_EXIT_INSTR_OFFSETS
	.align		4
.L_29:
        /*0118*/ 	.byte	0x04, 0x1c
        /*011a*/ 	.short	(.L_31 - .L_30)


	//   ....[0]....
.L_30:
        /*011c*/ 	.word	0x00003620


	//   ....[1]....
        /*0120*/ 	.word	0x00003640


	//----- nvinfo : EIATTR_REQNTID
	.align		4
.L_31:
        /*0124*/ 	.byte	0x04, 0x10
        /*0126*/ 	.short	(.L_33 - .L_32)
.L_32:
        /*0128*/ 	.word	0x00000100
        /*012c*/ 	.word	0x00000001
        /*0130*/ 	.word	0x00000001


	//----- nvinfo : EIATTR_CBANK_PARAM_SIZE
	.align		4
.L_33:
        /*0134*/ 	.byte	0x03, 0x19
        /*0136*/ 	.short	0x0038


	//----- nvinfo : EIATTR_PARAM_CBANK
	.align		4
        /*0138*/ 	.byte	0x04, 0x0a
        /*013a*/ 	.short	(.L_35 - .L_34)
	.align		4
.L_34:
        /*013c*/ 	.word	index@(.nv.constant0.layer_norm_gated_fwd_kernel)
        /*0140*/ 	.short	0x0210
        /*0142*/ 	.short	0x0038


	//----- nvinfo : EIATTR_SW_WAR
	.align		4
.L_35:
        /*0144*/ 	.byte	0x04, 0x36
        /*0146*/ 	.short	(.L_37 - .L_36)
.L_36:
        /*0148*/ 	.word	0x00000008
.L_37:


//--------------------- .nv.callgraph             --------------------------
	.section	.nv.callgraph,"",@"SHT_CUDA_CALLGRAPH"
	.align	4
	.sectionentsize	8
	.align		4
        /*0000*/ 	.word	0x00000000
	.align		4
        /*0004*/ 	.word	0xffffffff
	.align		4
        /*0008*/ 	.word	0x00000000
	.align		4
        /*000c*/ 	.word	0xfffffffe
	.align		4
        /*0010*/ 	.word	0x00000000
	.align		4
        /*0014*/ 	.word	0xfffffffd
	.align		4
        /*0018*/ 	.word	0x00000000
	.align		4
        /*001c*/ 	.word	0xfffffffc


//--------------------- .nv.constant4             --------------------------
	.section	.nv.constant4,"a",@progbits
	.align	8
	.align		8
.nv.constant4:
        /*0000*/ 	.dword	_$_str
	.align		8
        /*0008*/ 	.dword	_$_str_$_2


//--------------------- .text.layer_norm_gated_fwd_kernel --------------------------
	.section	.text.layer_norm_gated_fwd_kernel,"ax",@progbits
	.sectionflags	@"SHF_BARRIERS=1"
	.align	128
        .global         layer_norm_gated_fwd_kernel
        .type           layer_norm_gated_fwd_kernel,@function
        .size           layer_norm_gated_fwd_kernel,(.L_x_1 - layer_norm_gated_fwd_kernel)
        .other          layer_norm_gated_fwd_kernel,@"STO_CUDA_ENTRY STV_DEFAULT"
layer_norm_gated_fwd_kernel:
.text.layer_norm_gated_fwd_kernel:
[----:B------:R-:W0:Y:S01]  /*0000*/  LDC R1, c[0x0][0x28] ;  /* 0x00000a00ff017b82 */ /* 0x000e220000000800 */
[----:B------:R-:W1:Y:S01]  /*0010*/  S2R R8, SR_TID.X ;  /* 0x0000000000087919 */ /* 0x000e620000002100 */
[----:B------:R-:W-:Y:S01]  /*0020*/  ULDC UR5, c[0x0][0x23c] ;  /* 0x00008f0000057ab9 */ /* 0x000fe20000000800 */
[----:B------:R-:W-:Y:S01]  /*0030*/  ULDC.64 UR8, c[0x0][0x210] ;  /* 0x0000840000087ab9 */ /* 0x000fe20000000a00 */
[----:B------:R-:W-:Y:S01]  /*0040*/  USHF.R.S32.HI UR4, URZ, 0x1f, UR5 ;  /* 0x0000001f3f047899 */ /* 0x000fe20008011405 */
[----:B------:R-:W2:Y:S01]  /*0050*/  S2R R11, SR_CTAID.X ;  /* 0x00000000000b7919 */ /* 0x000ea20000002500 */
[----:B------:R-:W-:Y:S02]  /*0060*/  CS2R R16, SRZ ;  /* 0x0000000000107805 */ /* 0x000fe4000001ff00 */
[----:B------:R-:W-:Y:S01]  /*0070*/  CS2R R18, SRZ ;  /* 0x0000000000127805 */ /* 0x000fe2000001ff00 */
[----:B------:R-:W-:Y:S01]  /*0080*/  ULDC.64 UR6, c[0x0][0x208] ;  /* 0x0000820000067ab9 */ /* 0x000fe20000000a00 */
[----:B-1----:R-:W-:-:S02]  /*0090*/  SHF.R.U32.HI R38, RZ, 0x4, R8 ;  /* 0x00000004ff267819 */ /* 0x002fc40000011608 */
[----:B------:R-:W-:Y:S02]  /*00a0*/  SHF.L.U32 R0, R8, 0x3, RZ ;  /* 0x0000000308007819 */ /* 0x000fe400000006ff */
[----:B--2---:R-:W-:Y:S02]  /*00b0*/  SHF.L.U32 R11, R11, 0x6, RZ ;  /* 0x000000060b0b7819 */ /* 0x004fe400000006ff */
[----:B------:R-:W-:Y:S02]  /*00c0*/  SGXT.U32 R38, R38, 0x4 ;  /* 0x000000042626781a */ /* 0x000fe40000000000 */
[----:B------:R-:W-:Y:S02]  /*00d0*/  LOP3.LUT R0, R0, 0x78, RZ, 0xc0, !PT ;  /* 0x0000007800007812 */ /* 0x000fe400078ec0ff */
[----:B------:R-:W-:Y:S02]  /*00e0*/  LOP3.LUT R4, R38, R11, RZ, 0xfc, !PT ;  /* 0x0000000b26047212 */ /* 0x000fe400078efcff */
[----:B------:R-:W-:Y:S01]  /*00f0*/  ISETP.GT.AND P3, PT, R11, -0x1, PT ;  /* 0xffffffff0b00780c */ /* 0x000fe20003f64270 */
[----:B------:R-:W-:Y:S01]  /*0100*/  IMAD.WIDE.U32 R2, R0, 0x2, RZ ;  /* 0x0000000200027825 */ /* 0x000fe200078e00ff */
[----:B------:R-:W-:-:S02]  /*0110*/  SHF.R.S32.HI R9, RZ, 0x1f, R11 ;  /* 0x0000001fff097819 */ /* 0x000fc4000001140b */
[C---:B------:R-:W-:Y:S02]  /*0120*/  SHF.L.U32 R5, R4.reuse, 0x8, RZ ;  /* 0x0000000804057819 */ /* 0x040fe400000006ff */
[C---:B------:R-:W-:Y:S02]  /*0130*/  ISETP.LT.U32.AND P2, PT, R4.reuse, UR5, PT ;  /* 0x0000000504007c0c */ /* 0x040fe4000bf41070 */
[----:B------:R-:W-:Y:S02]  /*0140*/  SHF.L.U64.HI R31, R4, 0x8, R9 ;  /* 0x00000008041f7819 */ /* 0x000fe40000010209 */
[----:B------:R-:W-:Y:S02]  /*0150*/  LOP3.LUT R40, R5, R2, RZ, 0xfc, !PT ;  /* 0x0000000205287212 */ /* 0x000fe400078efcff */
[----:B------:R-:W-:Y:S02]  /*0160*/  ISETP.LT.AND.EX P2, PT, R9, UR4, P3, P2 ;  /* 0x0000000409007c0c */ /* 0x000fe40009f41320 */
[----:B------:R-:W-:-:S02]  /*0170*/  LOP3.LUT R31, R31, R3, RZ, 0xfc, !PT ;  /* 0x000000031f1f7212 */ /* 0x000fc400078efcff */
[----:B------:R-:W-:Y:S02]  /*0180*/  IADD3 R4, P0, R40, UR8, RZ ;  /* 0x0000000828047c10 */ /* 0x000fe4000ff1e0ff */
[----:B------:R-:W-:Y:S02]  /*0190*/  LOP3.LUT R0, R11, 0x10, R38, 0xfe, !PT ;  /* 0x000000100b007812 */ /* 0x000fe400078efe26 */
[----:B------:R-:W-:Y:S02]  /*01a0*/  IADD3.X R5, R31, UR9, RZ, P0, !PT ;  /* 0x000000091f057c10 */ /* 0x000fe400087fe4ff */
[----:B------:R-:W-:-:S03]  /*01b0*/  SHF.L.U32 R7, R0, 0x8, RZ ;  /* 0x0000000800077819 */ /* 0x000fc600000006ff */
[----:B------:R1:W2:Y:S01]  /*01c0*/  @P2 LDG.E.128 R16, desc[UR6][R4.64] ;  /* 0x0000000604102981 */ /* 0x0002a2000c1e1d00 */
[C---:B------:R-:W-:Y:S02]  /*01d0*/  ISETP.LT.U32.AND P0, PT, R0.reuse, UR5, PT ;  /* 0x0000000500007c0c */ /* 0x040fe4000bf01070 */
[----:B------:R-:W-:Y:S02]  /*01e0*/  CS2R R14, SRZ ;  /* 0x00000000000e7805 */ /* 0x000fe4000001ff00 */
[----:B------:R-:W-:Y:S02]  /*01f0*/  SHF.L.U64.HI R13, R0, 0x8, R9 ;  /* 0x00000008000d7819 */ /* 0x000fe40000010209 */
[----:B------:R-:W-:Y:S02]  /*0200*/  LOP3.LUT R30, R7, R2, RZ, 0xfc, !PT ;  /* 0x00000002071e7212 */ /* 0x000fe400078efcff */
[----:B------:R-:W-:Y:S02]  /*0210*/  ISETP.LT.AND.EX P0, PT, R9, UR4, P3, P0 ;  /* 0x0000000409007c0c */ /* 0x000fe40009f01300 */
[----:B------:R-:W-:-:S02]  /*0220*/  LOP3.LUT R26, R13, R3, RZ, 0xfc, !PT ;  /* 0x000000030d1a7212 */ /* 0x000fc400078efcff */
[----:B------:R-:W-:Y:S02]  /*0230*/  CS2R R12, SRZ ;  /* 0x00000000000c7805 */ /* 0x000fe4000001ff00 */
[----:B------:R-:W-:-:S04]  /*0240*/  IADD3 R6, P1, R30, UR8, RZ ;  /* 0x000000081e067c10 */ /* 0x000fc8000ff3e0ff */
[----:B------:R-:W-:-:S05]  /*0250*/  IADD3.X R7, R26, UR9, RZ, P1, !PT ;  /* 0x000000091a077c10 */ /* 0x000fca0008ffe4ff */
[----:B------:R3:W4:Y:S01]  /*0260*/  @P0 LDG.E.128 R12, desc[UR6][R6.64] ;  /* 0x00000006060c0981 */ /* 0x000722000c1e1d00 */
[----:B------:R-:W-:Y:S02]  /*0270*/  LOP3.LUT R0, R11, 0x20, R38, 0xfe, !PT ;  /* 0x000000200b007812 */ /* 0x000fe400078efe26 */
[----:B-1----:R-:W-:Y:S02]  /*0280*/  CS2R R4, SRZ ;  /* 0x0000000000047805 */ /* 0x002fe4000001ff00 */
[C---:B------:R-:W-:Y:S02]  /*0290*/  SHF.L.U32 R25, R0.reuse, 0x8, RZ ;  /* 0x0000000800197819 */ /* 0x040fe400000006ff */
[C---:B------:R-:W-:Y:S02]  /*02a0*/  ISETP.LT.U32.AND P1, PT, R0.reuse, UR5, PT ;  /* 0x0000000500007c0c */ /* 0x040fe4000bf21070 */
[----:B------:R-:W-:Y:S02]  /*02b0*/  SHF.L.U64.HI R27, R0, 0x8, R9 ;  /* 0x00000008001b7819 */ /* 0x000fe40000010209 */
[----:B---3--:R-:W-:-:S02]  /*02c0*/  CS2R R6, SRZ ;  /* 0x0000000000067805 */ /* 0x008fc4000001ff00 */
[----:B------:R-:W-:Y:S02]  /*02d0*/  LOP3.LUT R25, R25, R2, RZ, 0xfc, !PT ;  /* 0x0000000219197212 */ /* 0x000fe400078efcff */
[----:B------:R-:W-:Y:S02]  /*02e0*/  ISETP.LT.AND.EX P1, PT, R9, UR4, P3, P1 ;  /* 0x0000000409007c0c */ /* 0x000fe40009f21310 */
[----:B------:R-:W-:Y:S02]  /*02f0*/  LOP3.LUT R27, R27, R3, RZ, 0xfc, !PT ;  /* 0x000000031b1b7212 */ /* 0x000fe400078efcff */
[----:B------:R-:W-:-:S04]  /*0300*/  IADD3 R20, P4, R25, UR8, RZ ;  /* 0x0000000819147c10 */ /* 0x000fc8000ff9e0ff */
[----:B------:R-:W-:-:S05]  /*0310*/  IADD3.X R21, R27, UR9, RZ, P4, !PT ;  /* 0x000000091b157c10 */ /* 0x000fca000a7fe4ff */
[----:B------:R1:W3:Y:S01]  /*0320*/  @P1 LDG.E.128 R4, desc[UR6][R20.64] ;  /* 0x0000000614041981 */ /* 0x0002e2000c1e1d00 */
[----:B------:R-:W-:Y:S02]  /*0330*/  LEA.HI R37, R8, 0x30, RZ, 0x1c ;  /* 0x0000003008257811 */ /* 0x000fe400078fe0ff */
[----:B-1----:R-:W-:-:S04]  /*0340*/  LOP3.LUT R20, R11, 0x3f, R8, 0xf8, !PT ;  /* 0x0000003f0b147812 */ /* 0x002fc800078ef808 */
[----:B------:R-:W-:Y:S02]  /*0350*/  ISETP.LT.U32.AND P6, PT, R20, UR5, PT ;  /* 0x0000000514007c0c */ /* 0x000fe4000bfc1070 */
[C---:B--2---:R-:W-:Y:S02]  /*0360*/  PRMT R22, R16.reuse, 0x7632, R22 ;  /* 0x0000763210167816 */ /* 0x044fe40000000016 */
[----:B------:R-:W-:Y:S02]  /*0370*/  SHF.L.U32 R52, R16, 0x10, RZ ;  /* 0x0000001010347819 */ /* 0x000fe400000006ff */
[----:B------:R-:W-:Y:S02]  /*0380*/  SHF.L.U32 R22, R22, 0x10, RZ ;  /* 0x0000001016167819 */ /* 0x000fe400000006ff */
[C---:B------:R-:W-:Y:S02]  /*0390*/  PRMT R0, R17.reuse, 0x7632, R0 ;  /* 0x0000763211007816 */ /* 0x040fe40000000000 */
[----:B------:R-:W-:Y:S01]  /*03a0*/  SHF.L.U32 R49, R17, 0x10, RZ ;  /* 0x0000001011317819 */ /* 0x000fe200000006ff */
[----:B------:R-:W-:Y:S01]  /*03b0*/  FMUL R23, R22, R22 ;  /* 0x0000001616177220 */ /* 0x000fe20000400000 */
[----:B------:R-:W-:-:S02]  /*03c0*/  SHF.L.U32 R17, R0, 0x10, RZ ;  /* 0x0000001000117819 */ /* 0x000fc400000006ff */
[----:B------:R-:W-:Y:S01]  /*03d0*/  PRMT R46, R18, 0x7632, R46 ;  /* 0x00007632122e7816 */ /* 0x000fe2000000002e */
[----:B------:R-:W-:Y:S01]  /*03e0*/  FFMA R10, R52, R52, R23 ;  /* 0x00000034340a7223 */ /* 0x000fe20000000017 */
[----:B------:R-:W-:Y:S01]  /*03f0*/  SHF.L.U32 R16, R18, 0x10, RZ ;  /* 0x0000001012107819 */ /* 0x000fe200000006ff */
[----:B------:R-:W1:Y:S01]  /*0400*/  LDC R23, c[0x0][0x238] ;  /* 0x00008e00ff177b82 */ /* 0x000e620000000800 */
[----:B------:R-:W-:Y:S01]  /*0410*/  SHF.L.U32 R46, R46, 0x10, RZ ;  /* 0x000000102e2e7819 */ /* 0x000fe200000006ff */
[----:B------:R-:W-:Y:S01]  /*0420*/  FFMA R10, R49, R49, R10 ;  /* 0x00000031310a7223 */ /* 0x000fe2000000000a */
[C---:B------:R-:W-:Y:S02]  /*0430*/  PRMT R0, R19.reuse, 0x7632, R0 ;  /* 0x0000763213007816 */ /* 0x040fe40000000000 */
[----:B------:R-:W-:Y:S01]  /*0440*/  SHF.L.U32 R19, R19, 0x10, RZ ;  /* 0x0000001013137819 */ /* 0x000fe200000006ff */
[----:B------:R-:W-:Y:S01]  /*0450*/  FFMA R21, R17, R17, R10 ;  /* 0x0000001111157223 */ /* 0x000fe2000000000a */
[----:B----4-:R-:W-:-:S02]  /*0460*/  PRMT R41, R12, 0x7632, R41 ;  /* 0x000076320c297816 */ /* 0x010fc40000000029 */
[----:B------:R-:W-:Y:S01]  /*0470*/  SHF.L.U32 R33, R12, 0x10, RZ ;  /* 0x000000100c217819 */ /* 0x000fe200000006ff */
[----:B------:R-:W-:Y:S01]  /*0480*/  FFMA R21, R16, R16, R21 ;  /* 0x0000001010157223 */ /* 0x000fe20000000015 */
[C---:B------:R-:W-:Y:S02]  /*0490*/  PRMT R44, R13.reuse, 0x7632, R44 ;  /* 0x000076320d2c7816 */ /* 0x040fe4000000002c */
[----:B------:R-:W-:Y:S01]  /*04a0*/  SHF.L.U32 R36, R13, 0x10, RZ ;  /* 0x000000100d247819 */ /* 0x000fe200000006ff */
[----:B------:R-:W-:Y:S01]  /*04b0*/  FFMA R18, R46, R46, R21 ;  /* 0x0000002e2e127223 */ /* 0x000fe20000000015 */
[----:B------:R-:W-:Y:S02]  /*04c0*/  SHF.L.U32 R12, R0, 0x10, RZ ;  /* 0x00000010000c7819 */ /* 0x000fe400000006ff */
[----:B------:R-:W-:Y:S01]  /*04d0*/  SHF.L.U32 R41, R41, 0x10, RZ ;  /* 0x0000001029297819 */ /* 0x000fe200000006ff */
[----:B------:R-:W-:Y:S01]  /*04e0*/  FFMA R13, R19, R19, R18 ;  /* 0x00000013130d7223 */ /* 0x000fe20000000012 */
[----:B------:R-:W-:-:S02]  /*04f0*/  PRMT R47, R14, 0x7632, R47 ;  /* 0x000076320e2f7816 */ /* 0x000fc4000000002f */
[----:B------:R-:W-:Y:S01]  /*0500*/  SHF.L.U32 R0, R14, 0x10, RZ ;  /* 0x000000100e007819 */ /* 0x000fe200000006ff */
[----:B------:R-:W-:Y:S01]  /*0510*/  FFMA R13, R12, R12, R13 ;  /* 0x0000000c0c0d7223 */ /* 0x000fe2000000000d */
[----:B------:R-:W-:Y:S01]  /*0520*/  FMUL R10, R41, R41 ;  /* 0x00000029290a7220 */ /* 0x000fe20000400000 */
[----:B------:R-:W-:Y:S02]  /*0530*/  SHF.L.U32 R44, R44, 0x10, RZ ;  /* 0x000000102c2c7819 */ /* 0x000fe400000006ff */
[----:B------:R-:W-:Y:S01]  /*0540*/  SHF.L.U32 R47, R47, 0x10, RZ ;  /* 0x000000102f2f7819 */ /* 0x000fe200000006ff */
[----:B------:R-:W2:Y:S01]  /*0550*/  SHFL.BFLY PT, R14, R13, 0x8, 0x1f ;  /* 0x0d001f000d0e7f89 */ /* 0x000ea200000e0000 */
[----:B------:R-:W-:Y:S01]  /*0560*/  FFMA R21, R33, R33, R10 ;  /* 0x0000002121157223 */ /* 0x000fe2000000000a */
[C---:B------:R-:W-:Y:S02]  /*0570*/  PRMT R50, R15.reuse, 0x7632, R50 ;  /* 0x000076320f327816 */ /* 0x040fe40000000032 */
[----:B------:R-:W-:Y:S01]  /*0580*/  SHF.L.U32 R34, R15, 0x10, RZ ;  /* 0x000000100f227819 */ /* 0x000fe200000006ff */
[----:B------:R-:W-:Y:S01]  /*0590*/  FFMA R21, R36, R36, R21 ;  /* 0x0000002424157223 */ /* 0x000fe20000000015 */
[----:B------:R-:W-:-:S02]  /*05a0*/  SHF.L.U32 R50, R50, 0x10, RZ ;  /* 0x0000001032327819 */ /* 0x000fc400000006ff */
[----:B---3--:R-:W-:Y:S01]  /*05b0*/  PRMT R42, R4, 0x7632, R42 ;  /* 0x00007632042a7816 */ /* 0x008fe2000000002a */
[----:B------:R-:W-:Y:S01]  /*05c0*/  FFMA R21, R44, R44, R21 ;  /* 0x0000002c2c157223 */ /* 0x000fe20000000015 */
[----:B------:R-:W-:Y:S02]  /*05d0*/  SHF.L.U32 R29, R4, 0x10, RZ ;  /* 0x00000010041d7819 */ /* 0x000fe400000006ff */
[----:B------:R-:W-:Y:S01]  /*05e0*/  SHF.L.U32 R42, R42, 0x10, RZ ;  /* 0x000000102a2a7819 */ /* 0x000fe200000006ff */
[----:B------:R-:W-:Y:S01]  /*05f0*/  FFMA R10, R0, R0, R21 ;  /* 0x00000000000a7223 */ /* 0x000fe20000000015 */
[C---:B------:R-:W-:Y:S02]  /*0600*/  PRMT R45, R5.reuse, 0x7632, R45 ;  /* 0x00007632052d7816 */ /* 0x040fe4000000002d */
[----:B------:R-:W-:Y:S01]  /*0610*/  SHF.L.U32 R32, R5, 0x10, RZ ;  /* 0x0000001005207819 */ /* 0x000fe200000006ff */
[----:B------:R-:W-:Y:S01]  /*0620*/  FFMA R15, R47, R47, R10 ;  /* 0x0000002f2f0f7223 */ /* 0x000fe2000000000a */
[----:B------:R-:W-:Y:S01]  /*0630*/  FMUL R4, R42, R42 ;  /* 0x0000002a2a047220 */ /* 0x000fe20000400000 */
[----:B------:R-:W-:-:S02]  /*0640*/  SHF.L.U32 R45, R45, 0x10, RZ ;  /* 0x000000102d2d7819 */ /* 0x000fc400000006ff */
[----:B------:R-:W-:Y:S01]  /*0650*/  FFMA R15, R34, R34, R15 ;  /* 0x00000022220f7223 */ /* 0x000fe2000000000f */
[----:B------:R-:W-:Y:S01]  /*0660*/  FFMA R5, R29, R29, R4 ;  /* 0x0000001d1d057223 */ /* 0x000fe20000000004 */
[----:B------:R-:W-:Y:S01]  /*0670*/  PRMT R48, R6, 0x7632, R48 ;  /* 0x0000763206307816 */ /* 0x000fe20000000030 */
[----:B--2---:R-:W-:Y:S01]  /*0680*/  FADD R14, R13, R14 ;  /* 0x0000000e0d0e7221 */ /* 0x004fe20000000000 */
[----:B------:R-:W-:Y:S01]  /*0690*/  FFMA R15, R50, R50, R15 ;  /* 0x00000032320f7223 */ /* 0x000fe2000000000f */
[----:B------:R-:W-:Y:S01]  /*06a0*/  FFMA R4, R32, R32, R5 ;  /* 0x0000002020047223 */ /* 0x000fe20000000005 */
[----:B------:R-:W-:Y:S02]  /*06b0*/  SHF.L.U32 R35, R6, 0x10, RZ ;  /* 0x0000001006237819 */ /* 0x000fe400000006ff */
[----:B------:R-:W2:Y:S01]  /*06c0*/  SHFL.BFLY PT, R13, R14, 0x4, 0x1f ;  /* 0x0c801f000e0d7f89 */ /* 0x000ea200000e0000 */
[----:B------:R-:W-:Y:S01]  /*06d0*/  FFMA R4, R45, R45, R4 ;  /* 0x0000002d2d047223 */ /* 0x000fe20000000004 */
[----:B------:R-:W-:-:S02]  /*06e0*/  SHF.L.U32 R48, R48, 0x10, RZ ;  /* 0x0000001030307819 */ /* 0x000fc400000006ff */
[----:B------:R-:W3:Y:S01]  /*06f0*/  SHFL.BFLY PT, R10, R15, 0x8, 0x1f ;  /* 0x0d001f000f0a7f89 */ /* 0x000ee200000e0000 */
[----:B------:R-:W-:Y:S01]  /*0700*/  FFMA R5, R35, R35, R4 ;  /* 0x0000002323057223 */ /* 0x000fe20000000004 */
[C---:B------:R-:W-:Y:S02]  /*0710*/  PRMT R51, R7.reuse, 0x7632, R51 ;  /* 0x0000763207337816 */ /* 0x040fe40000000033 */
[----:B------:R-:W-:Y:S01]  /*0720*/  SHF.L.U32 R39, R7, 0x10, RZ ;  /* 0x0000001007277819 */ /* 0x000fe200000006ff */
[----:B------:R-:W-:Y:S01]  /*0730*/  FFMA R4, R48, R48, R5 ;  /* 0x0000003030047223 */ /* 0x000fe20000000005 */
[----:B------:R-:W-:-:S03]  /*0740*/  SHF.L.U32 R51, R51, 0x10, RZ ;  /* 0x0000001033337819 */ /* 0x000fc600000006ff */
[----:B------:R-:W-:-:S04]  /*0750*/  FFMA R4, R39, R39, R4 ;  /* 0x0000002727047223 */ /* 0x000fc80000000004 */
[----:B------:R-:W-:Y:S01]  /*0760*/  FFMA R4, R51, R51, R4 ;  /* 0x0000003333047223 */ /* 0x000fe20000000004 */
[----:B--2---:R-:W-:Y:S01]  /*0770*/  FADD R13, R14, R13 ;  /* 0x0000000d0e0d7221 */ /* 0x004fe20000000000 */
[----:B---3--:R-:W-:-:S04]  /*0780*/  FADD R18, R15, R10 ;  /* 0x0000000a0f127221 */ /* 0x008fc80000000000 */
[----:B------:R-:W2:Y:S04]  /*0790*/  SHFL.BFLY PT, R10, R13, 0x2, 0x1f ;  /* 0x0c401f000d0a7f89 */ /* 0x000ea800000e0000 */
[----:B------:R-:W3:Y:S01]  /*07a0*/  SHFL.BFLY PT, R21, R18, 0x4, 0x1f ;  /* 0x0c801f0012157f89 */ /* 0x000ee200000e0000 */
[----:B--2---:R-:W-:-:S03]  /*07b0*/  FADD R10, R13, R10 ;  /* 0x0000000a0d0a7221 */ /* 0x004fc60000000000 */
[----:B------:R-:W2:Y:S01]  /*07c0*/  SHFL.BFLY PT, R13, R4, 0x8, 0x1f ;  /* 0x0d001f00040d7f89 */ /* 0x000ea200000e0000 */
[----:B---3--:R-:W-:-:S03]  /*07d0*/  FADD R21, R18, R21 ;  /* 0x0000001512157221 */ /* 0x008fc60000000000 */
[----:B------:R-:W-:Y:S04]  /*07e0*/  SHFL.BFLY PT, R5, R10, 0x1, 0x1f ;  /* 0x0c201f000a057f89 */ /* 0x000fe800000e0000 */
[----:B------:R-:W3:Y:S01]  /*07f0*/  SHFL.BFLY PT, R6, R21, 0x2, 0x1f ;  /* 0x0c401f0015067f89 */ /* 0x000ee200000e0000 */
[----:B--2---:R-:W-:-:S05]  /*0800*/  FADD R13, R4, R13 ;  /* 0x0000000d040d7221 */ /* 0x004fca0000000000 */
[----:B------:R-:W2:Y:S01]  /*0810*/  SHFL.BFLY PT, R18, R13, 0x4, 0x1f ;  /* 0x0c801f000d127f89 */ /* 0x000ea200000e0000 */
[----:B---3--:R-:W-:Y:S01]  /*0820*/  FADD R7, R21, R6 ;  /* 0x0000000615077221 */ /* 0x008fe20000000000 */
[----:B------:R-:W-:Y:S01]  /*0830*/  FADD R6, R10, R5 ;  /* 0x000000050a067221 */ /* 0x000fe20000000000 */
[----:B------:R-:W-:Y:S01]  /*0840*/  HFMA2.MMA R21, -RZ, RZ, 1.625, 0 ;  /* 0x3e800000ff157435 */ /* 0x000fe200000001ff */
[----:B------:R-:W-:Y:S02]  /*0850*/  LOP3.LUT R10, R37, R11, RZ, 0xfc, !PT ;  /* 0x0000000b250a7212 */ /* 0x000fe400078efcff */
[----:B------:R-:W3:Y:S01]  /*0860*/  SHFL.BFLY PT, R14, R7, 0x1, 0x1f ;  /* 0x0c201f00070e7f89 */ /* 0x000ee200000e0000 */
[----:B-1----:R-:W-:-:S04]  /*0870*/  FFMA R6, R6, 0.0078125, R23 ;  /* 0x3c00000006067823 */ /* 0x002fc80000000017 */
[----:B------:R-:W1:Y:S01]  /*0880*/  MUFU.SQRT R15, R6 ;  /* 0x00000006000f7308 */ /* 0x000e620000002000 */
[----:B--2---:R-:W-:-:S05]  /*0890*/  FADD R18, R13, R18 ;  /* 0x000000120d127221 */ /* 0x004fca0000000000 */
[----:B------:R-:W2:Y:S01]  /*08a0*/  SHFL.BFLY PT, R5, R18, 0x2, 0x1f ;  /* 0x0c401f0012057f89 */ /* 0x000ea200000e0000 */
[----:B-1----:R-:W-:Y:S01]  /*08b0*/  FSETP.GT.AND P4, PT, |R15|, 8.50705917302346158658e+37, PT ;  /* 0x7e8000000f00780b */ /* 0x002fe20003f84200 */
[----:B---3--:R-:W-:Y:S01]  /*08c0*/  FADD R14, R7, R14 ;  /* 0x0000000e070e7221 */ /* 0x008fe20000000000 */
[----:B------:R-:W-:Y:S02]  /*08d0*/  FSETP.GEU.AND P5, PT, |R15|, 1.175494350822287508e-38, PT ;  /* 0x008000000f00780b */ /* 0x000fe40003fae200 */
[----:B------:R-:W-:Y:S01]  /*08e0*/  FSEL R6, R21, 1, P4 ;  /* 0x3f80000015067808 */ /* 0x000fe20002000000 */
[----:B------:R-:W-:Y:S01]  /*08f0*/  FFMA R14, R14, 0.0078125, R23 ;  /* 0x3c0000000e0e7823 */ /* 0x000fe20000000017 */
[----:B------:R-:W-:-:S04]  /*0900*/  SHF.L.U32 R7, R10, 0x8, RZ ;  /* 0x000000080a077819 */ /* 0x000fc800000006ff */
[----:B------:R-:W-:Y:S01]  /*0910*/  LOP3.LUT R28, R7, R2, RZ, 0xfc, !PT ;  /* 0x00000002071c7212 */ /* 0x000fe200078efcff */
[----:B------:R-:W1:Y:S02]  /*0920*/  MUFU.SQRT R14, R14 ;  /* 0x0000000e000e7308 */ /* 0x000e640000002000 */
[----:B------:R-:W-:Y:S01]  /*0930*/  @P4 FMUL R15, R15, 0.25 ;  /* 0x3e8000000f0f4820 */ /* 0x000fe20000400000 */
[----:B------:R-:W-:Y:S01]  /*0940*/  LOP3.LUT P4, RZ, R8, 0xc0, RZ, 0xc0, !PT ;  /* 0x000000c008ff7812 */ /* 0x000fe2000788c0ff */
[----:B------:R-:W-:Y:S02]  /*0950*/  @!P5 FMUL R6, R6, 16777216 ;  /* 0x4b8000000606d820 */ /* 0x000fe40000400000 */
[----:B------:R-:W-:Y:S01]  /*0960*/  @!P5 FMUL R15, R15, 16777216 ;  /* 0x4b8000000f0fd820 */ /* 0x000fe20000400000 */
[----:B------:R-:W-:-:S03]  /*0970*/  ISETP.LT.AND.EX P4, PT, R9, UR4, !P4, P6 ;  /* 0x0000000409007c0c */ /* 0x000fc6000e781360 */
[----:B------:R-:W3:Y:S01]  /*0980*/  MUFU.RCP R53, R15 ;  /* 0x0000000f00357308 */ /* 0x000ee20000001000 */
[----:B------:R-:W-:Y:S01]  /*0990*/  ISETP.GT.AND P4, PT, R11, -0x1, P4 ;  /* 0xffffffff0b00780c */ /* 0x000fe20002784270 */
[----:B--2---:R-:W-:Y:S01]  /*09a0*/  FADD R5, R18, R5 ;  /* 0x0000000512057221 */ /* 0x004fe20000000000 */
[----:B------:R-:W-:-:S04]  /*09b0*/  SHF.L.U64.HI R11, R10, 0x8, R9 ;  /* 0x000000080a0b7819 */ /* 0x000fc80000010209 */
[----:B------:R-:W2:Y:S01]  /*09c0*/  SHFL.BFLY PT, R4, R5, 0x1, 0x1f ;  /* 0x0c201f0005047f89 */ /* 0x000ea200000e0000 */
[C---:B-1----:R-:W-:Y:S02]  /*09d0*/  FSETP.GT.AND P5, PT, |R14|.reuse, 8.50705917302346158658e+37, PT ;  /* 0x7e8000000e00780b */ /* 0x042fe40003fa4200 */
[----:B------:R-:W-:Y:S02]  /*09e0*/  FSETP.GEU.AND P6, PT, |R14|, 1.175494350822287508e-38, PT ;  /* 0x008000000e00780b */ /* 0x000fe40003fce200 */
[----:B------:R-:W-:Y:S02]  /*09f0*/  FSEL R18, R21, 1, P5 ;  /* 0x3f80000015127808 */ /* 0x000fe40002800000 */
[----:B------:R-:W-:Y:S01]  /*0a00*/  LOP3.LUT R24, R11, R3, RZ, 0xfc, !PT ;  /* 0x000000030b187212 */ /* 0x000fe200078efcff */
[----:B---3--:R-:W-:Y:S01]  /*0a10*/  FMUL R53, R53, R6 ;  /* 0x0000000635357220 */ /* 0x008fe20000400000 */
[----:B------:R-:W-:-:S05]  /*0a20*/  CS2R R6, SRZ ;  /* 0x0000000000067805 */ /* 0x000fca000001ff00 */
[----:B------:R-:W-:Y:S01]  /*0a30*/  @P5 FMUL R14, R14, 0.25 ;  /* 0x3e8000000e0e5820 */ /* 0x000fe20000400000 */
[----:B------:R-:W-:Y:S01]  /*0a40*/  ISETP.LT.U32.AND P5, PT, R10, UR5, PT ;  /* 0x000000050a007c0c */ /* 0x000fe2000bfa1070 */
[----:B------:R-:W-:Y:S02]  /*0a50*/  @!P6 FMUL R18, R18, 16777216 ;  /* 0x4b8000001212e820 */ /* 0x000fe40000400000 */
[----:B------:R-:W-:Y:S01]  /*0a60*/  @!P6 FMUL R14, R14, 16777216 ;  /* 0x4b8000000e0ee820 */ /* 0x000fe20000400000 */
[----:B------:R-:W-:Y:S02]  /*0a70*/  ISETP.LT.AND.EX P3, PT, R9, UR4, P3, P5 ;  /* 0x0000000409007c0c */ /* 0x000fe40009f61350 */
[----:B------:R-:W-:Y:S01]  /*0a80*/  IADD3 R10, P5, R28, UR8, RZ ;  /* 0x000000081c0a7c10 */ /* 0x000fe2000ffbe0ff */
[----:B------:R2:W1:Y:S03]  /*0a90*/  MUFU.RCP R43, R14 ;  /* 0x0000000e002b7308 */ /* 0x0004660000001000 */
[----:B------:R-:W-:Y:S01]  /*0aa0*/  IADD3.X R11, R24, UR9, RZ, P5, !PT ;  /* 0x00000009180b7c10 */ /* 0x000fe2000affe4ff */
[----:B------:R-:W3:Y:S01]  /*0ab0*/  S2UR UR5, SR_CgaCtaId ;  /* 0x00000000000579c3 */ /* 0x000ee20000008800 */
[----:B------:R-:W-:Y:S01]  /*0ac0*/  UMOV UR4, 0x400 ;  /* 0x0000040000047882 */ /* 0x000fe20000000000 */
[-C--:B------:R-:W-:Y:S01]  /*0ad0*/  FMUL R15, R46, R53.reuse ;  /* 0x000000352e0f7220 */ /* 0x080fe20000400000 */
[-C--:B------:R-:W-:Y:S01]  /*0ae0*/  FMUL R13, R52, R53.reuse ;  /* 0x00000035340d7220 */ /* 0x080fe20000400000 */
[-C--:B------:R-:W-:Y:S01]  /*0af0*/  FMUL R17, R17, R53.reuse ;  /* 0x0000003511117220 */ /* 0x080fe20000400000 */
[----:B--2---:R-:W-:Y:S01]  /*0b00*/  FADD R14, R5, R4 ;  /* 0x00000004050e7221 */ /* 0x004fe20000000000 */
[----:B------:R-:W-:Y:S01]  /*0b10*/  CS2R R4, SRZ ;  /* 0x0000000000047805 */ /* 0x000fe2000001ff00 */
[-C--:B------:R-:W-:Y:S01]  /*0b20*/  FMUL R16, R16, R53.reuse ;  /* 0x0000003510107220 */ /* 0x080fe20000400000 */
[-C--:B------:R-:W-:Y:S01]  /*0b30*/  FMUL R19, R19, R53.reuse ;  /* 0x0000003513137220 */ /* 0x080fe20000400000 */
[----:B------:R-:W-:Y:S01]  /*0b40*/  FMUL R12, R12, R53 ;  /* 0x000000350c0c7220 */ /* 0x000fe20000400000 */
[----:B------:R-:W-:Y:S01]  /*0b50*/  LOP3.LUT R8, R8, 0x3f, RZ, 0xc0, !PT ;  /* 0x0000003f08087812 */ /* 0x000fe200078ec0ff */
[----:B------:R-:W-:Y:S01]  /*0b60*/  ULDC.64 UR8, c[0x0][0x228] ;  /* 0x00008a0000087ab9 */ /* 0x000fe20000000a00 */
[----:B------:R2:W4:Y:S01]  /*0b70*/  @P3 LDG.E.128 R4, desc[UR6][R10.64] ;  /* 0x000000060a043981 */ /* 0x000522000c1e1d00 */
[----:B------:R-:W-:Y:S01]  /*0b80*/  FFMA R14, R14, 0.0078125, R23 ;  /* 0x3c0000000e0e7823 */ /* 0x000fe20000000017 */
[----:B-1----:R-:W-:-:S03]  /*0b90*/  FMUL R43, R43, R18 ;  /* 0x000000122b2b7220 */ /* 0x002fc60000400000 */
[----:B------:R-:W1:Y:S02]  /*0ba0*/  MUFU.SQRT R54, R14 ;  /* 0x0000000e00367308 */ /* 0x000e640000002000 */
[C---:B-1----:R-:W-:Y:S02]  /*0bb0*/  FSETP.GT.AND P5, PT, |R54|.reuse, 8.50705917302346158658e+37, PT ;  /* 0x7e8000003600780b */ /* 0x042fe40003fa4200 */
[----:B------:R-:W-:Y:S01]  /*0bc0*/  FSETP.GEU.AND P6, PT, |R54|, 1.175494350822287508e-38, PT ;  /* 0x008000003600780b */ /* 0x000fe20003fce200 */
[----:B---3--:R-:W-:-:S10]  /*0bd0*/  ULEA UR4, UR5, UR4, 0x18 ;  /* 0x0000000405047291 */ /* 0x008fd4000f8ec03f */
[----:B------:R-:W-:-:S04]  /*0be0*/  @P5 FMUL R54, R54, 0.25 ;  /* 0x3e80000036365820 */ /* 0x000fc80000400000 */
[----:B------:R-:W-:Y:S01]  /*0bf0*/  @!P6 FMUL R54, R54, 16777216 ;  /* 0x4b8000003636e820 */ /* 0x000fe20000400000 */
[----:B------:R-:W-:-:S05]  /*0c00*/  LEA R38, R38, UR4, 0x2 ;  /* 0x0000000426267c11 */ /* 0x000fca000f8e10ff */
[----:B------:R-:W1:Y:S01]  /*0c10*/  MUFU.RCP R54, R54 ;  /* 0x0000003600367308 */ /* 0x000e620000001000 */
[----:B--2---:R-:W-:Y:S01]  /*0c20*/  FSEL R11, R21, 1, P5 ;  /* 0x3f800000150b7808 */ /* 0x004fe20002800000 */
[----:B------:R2:W-:Y:S01]  /*0c30*/  STS [R38+0x40], R43 ;  /* 0x0000402b26007388 */ /* 0x0005e20000000800 */
[-C--:B------:R-:W-:Y:S01]  /*0c40*/  FMUL R33, R33, R43.reuse ;  /* 0x0000002b21217220 */ /* 0x080fe20000400000 */
[-C--:B------:R-:W-:Y:S01]  /*0c50*/  FMUL R41, R41, R43.reuse ;  /* 0x0000002b29297220 */ /* 0x080fe20000400000 */
[-C--:B------:R-:W-:Y:S01]  /*0c60*/  FMUL R36, R36, R43.reuse ;  /* 0x0000002b24247220 */ /* 0x080fe20000400000 */
[-C--:B------:R-:W-:Y:S01]  /*0c70*/  FMUL R44, R44, R43.reuse ;  /* 0x0000002b2c2c7220 */ /* 0x080fe20000400000 */
[-C--:B------:R-:W-:Y:S01]  /*0c80*/  FMUL R0, R0, R43.reuse ;  /* 0x0000002b00007220 */ /* 0x080fe20000400000 */
[-C--:B------:R-:W-:Y:S01]  /*0c90*/  FMUL R47, R47, R43.reuse ;  /* 0x0000002b2f2f7220 */ /* 0x080fe20000400000 */
[-C--:B------:R-:W-:Y:S01]  /*0ca0*/  FMUL R34, R34, R43.reuse ;  /* 0x0000002b22227220 */ /* 0x080fe20000400000 */
[----:B------:R-:W-:Y:S01]  /*0cb0*/  FMUL R50, R50, R43 ;  /* 0x0000002b32327220 */ /* 0x000fe20000400000 */
[----:B------:R-:W-:Y:S01]  /*0cc0*/  @!P6 FMUL R11, R11, 16777216 ;  /* 0x4b8000000b0be820 */ /* 0x000fe20000400000 */
[----:B------:R-:W-:-:S03]  /*0cd0*/  FMUL R14, R49, R53 ;  /* 0x00000035310e7220 */ /* 0x000fc60000400000 */
[----:B-1----:R-:W-:Y:S01]  /*0ce0*/  FMUL R54, R54, R11 ;  /* 0x0000000b36367220 */ /* 0x002fe20000400000 */
[----:B------:R-:W-:Y:S01]  /*0cf0*/  FMUL R18, R22, R53 ;  /* 0x0000003516127220 */ /* 0x000fe20000400000 */
[----:B------:R-:W-:Y:S04]  /*0d00*/  STS [R38], R53 ;  /* 0x0000003526007388 */ /* 0x000fe80000000800 */
        /* <DEDUP_REMOVED lines=9> */
[----:B------:R-:W-:-:S02]  /*0da0*/  LEA R56, R37, UR4, 0x2 ;  /* 0x0000000425387c11 */ /* 0x000fc4000f8e10ff */
[----:B----4-:R-:W-:-:S04]  /*0db0*/  PRMT R10, R4, 0x7632, R10 ;  /* 0x00007632040a7816 */ /* 0x010fc8000000000a */
[----:B--2---:R-:W-:Y:S02]  /*0dc0*/  SHF.L.U32 R43, R10, 0x10, RZ ;  /* 0x000000100a2b7819 */ /* 0x004fe400000006ff */
[----:B------:R-:W-:-:S03]  /*0dd0*/  SHF.L.U32 R10, R4, 0x10, RZ ;  /* 0x00000010040a7819 */ /* 0x000fc600000006ff */
[----:B------:R-:W-:Y:S01]  /*0de0*/  FMUL R49, R43, R43 ;  /* 0x0000002b2b317220 */ /* 0x000fe20000400000 */
[C---:B------:R-:W-:Y:S02]  /*0df0*/  PRMT R46, R5.reuse, 0x7632, R46 ;  /* 0x00007632052e7816 */ /* 0x040fe4000000002e */
[----:B------:R-:W-:Y:S01]  /*0e00*/  SHF.L.U32 R11, R5, 0x10, RZ ;  /* 0x00000010050b7819 */ /* 0x000fe200000006ff */
[----:B------:R-:W-:Y:S01]  /*0e10*/  FFMA R4, R10, R10, R49 ;  /* 0x0000000a0a047223 */ /* 0x000fe20000000031 */
[----:B------:R-:W-:-:S03]  /*0e20*/  SHF.L.U32 R46, R46, 0x10, RZ ;  /* 0x000000102e2e7819 */ /* 0x000fc600000006ff */
[----:B------:R-:W-:Y:S01]  /*0e30*/  FFMA R5, R11, R11, R4 ;  /* 0x0000000b0b057223 */ /* 0x000fe20000000004 */
[C---:B------:R-:W-:Y:S02]  /*0e40*/  PRMT R49, R6.reuse, 0x7632, R49 ;  /* 0x0000763206317816 */ /* 0x040fe40000000031 */
[----:B------:R-:W-:Y:S01]  /*0e50*/  SHF.L.U32 R22, R6, 0x10, RZ ;  /* 0x0000001006167819 */ /* 0x000fe200000006ff */
[----:B------:R-:W-:Y:S01]  /*0e60*/  FFMA R5, R46, R46, R5 ;  /* 0x0000002e2e057223 */ /* 0x000fe20000000005 */
[----:B------:R-:W-:-:S03]  /*0e70*/  SHF.L.U32 R49, R49, 0x10, RZ ;  /* 0x0000001031317819 */ /* 0x000fc600000006ff */
[----:B------:R-:W-:Y:S01]  /*0e80*/  FFMA R4, R22, R22, R5 ;  /* 0x0000001616047223 */ /* 0x000fe20000000005 */
[C---:B------:R-:W-:Y:S02]  /*0e90*/  PRMT R52, R7.reuse, 0x7632, R52 ;  /* 0x0000763207347816 */ /* 0x040fe40000000034 */
[----:B-1----:R-:W-:Y:S01]  /*0ea0*/  SHF.L.U32 R38, R7, 0x10, RZ ;  /* 0x0000001007267819 */ /* 0x002fe200000006ff */
[----:B------:R-:W-:Y:S01]  /*0eb0*/  FFMA R5, R49, R49, R4 ;  /* 0x0000003131057223 */ /* 0x000fe20000000004 */
[----:B------:R-:W-:-:S03]  /*0ec0*/  SHF.L.U32 R52, R52, 0x10, RZ ;  /* 0x0000001034347819 */ /* 0x000fc600000006ff */
[----:B------:R-:W-:-:S04]  /*0ed0*/  FFMA R5, R38, R38, R5 ;  /* 0x0000002626057223 */ /* 0x000fc80000000005 */
[----:B------:R-:W-:-:S05]  /*0ee0*/  FFMA R5, R52, R52, R5 ;  /* 0x0000003434057223 */ /* 0x000fca0000000005 */
[----:B------:R-:W1:Y:S02]  /*0ef0*/  SHFL.BFLY PT, R4, R5, 0x8, 0x1f ;  /* 0x0d001f0005047f89 */ /* 0x000e6400000e0000 */
[----:B-1----:R-:W-:-:S05]  /*0f00*/  FADD R4, R5, R4 ;  /* 0x0000000405047221 */ /* 0x002fca0000000000 */
[----:B------:R-:W1:Y:S02]  /*0f10*/  SHFL.BFLY PT, R7, R4, 0x4, 0x1f ;  /* 0x0c801f0004077f89 */ /* 0x000e6400000e0000 */
[----:B-1----:R-:W-:-:S05]  /*0f20*/  FADD R7, R4, R7 ;  /* 0x0000000704077221 */ /* 0x002fca0000000000 */
[----:B------:R-:W1:Y:S02]  /*0f30*/  SHFL.BFLY PT, R6, R7, 0x2, 0x1f ;  /* 0x0c401f0007067f89 */ /* 0x000e6400000e0000 */
[----:B-1----:R-:W-:-:S05]  /*0f40*/  FADD R6, R7, R6 ;  /* 0x0000000607067221 */ /* 0x002fca0000000000 */
[----:B------:R-:W1:Y:S02]  /*0f50*/  SHFL.BFLY PT, R53, R6, 0x1, 0x1f ;  /* 0x0c201f0006357f89 */ /* 0x000e6400000e0000 */
[----:B-1----:R-:W-:-:S04]  /*0f60*/  FADD R54, R6, R53 ;  /* 0x0000003506367221 */ /* 0x002fc80000000000 */
[----:B------:R-:W-:-:S04]  /*0f70*/  FFMA R54, R54, 0.0078125, R23 ;  /* 0x3c00000036367823 */ /* 0x000fc80000000017 */
[----:B------:R-:W1:Y:S02]  /*0f80*/  MUFU.SQRT R23, R54 ;  /* 0x0000003600177308 */ /* 0x000e640000002000 */
[C---:B-1----:R-:W-:Y:S02]  /*0f90*/  FSETP.GT.AND P5, PT, |R23|.reuse, 8.50705917302346158658e+37, PT ;  /* 0x7e8000001700780b */ /* 0x042fe40003fa4200 */
[----:B------:R-:W-:-:S11]  /*0fa0*/  FSETP.GEU.AND P6, PT, |R23|, 1.175494350822287508e-38, PT ;  /* 0x008000001700780b */ /* 0x000fd60003fce200 */
[----:B------:R-:W-:-:S04]  /*0fb0*/  @P5 FMUL R23, R23, 0.25 ;  /* 0x3e80000017175820 */ /* 0x000fc80000400000 */
[----:B------:R-:W-:-:S06]  /*0fc0*/  @!P6 FMUL R23, R23, 16777216 ;  /* 0x4b8000001717e820 */ /* 0x000fcc0000400000 */
[----:B------:R-:W1:Y:S01]  /*0fd0*/  MUFU.RCP R23, R23 ;  /* 0x0000001700177308 */ /* 0x000e620000001000 */
[----:B------:R-:W-:-:S05]  /*0fe0*/  FSEL R4, R21, 1, P5 ;  /* 0x3f80000015047808 */ /* 0x000fca0002800000 */
[----:B------:R-:W-:-:S04]  /*0ff0*/  @!P6 FMUL R4, R4, 16777216 ;  /* 0x4b8000000404e820 */ /* 0x000fc80000400000 */
[----:B-1----:R-:W-:-:S05]  /*1000*/  FMUL R21, R23, R4 ;  /* 0x0000000417157220 */ /* 0x002fca0000400000 */
[----:B------:R-:W-:Y:S01]  /*1010*/  STS [R56], R21 ;  /* 0x0000001538007388 */ /* 0x000fe20000000800 */
[----:B------:R-:W-:Y:S01]  /*1020*/  LEA R37, R8, UR4, 0x2 ;  /* 0x0000000408257c11 */ /* 0x000fe2000f8e10ff */
[----:B------:R-:W-:Y:S01]  /*1030*/  ULDC.64 UR4, c[0x0][0x230] ;  /* 0x00008c0000047ab9 */ /* 0x000fe20000000a00 */
[----:B------:R-:W-:Y:S06]  /*1040*/  BAR.SYNC.DEFER_BLOCKING 0x0 ;  /* 0x0000000000007b1d */ /* 0x000fec0000010000 */
[----:B------:R-:W1:Y:S01]  /*1050*/  LDS R37, [R37] ;  /* 0x0000000025257984 */ /* 0x000e620000000800 */
[----:B------:R-:W-:-:S04]  /*1060*/  LEA R8, P5, R20, UR4, 0x2 ;  /* 0x0000000414087c11 */ /* 0x000fc8000f8a10ff */
[----:B------:R-:W-:Y:S01]  /*1070*/  LEA.HI.X R9, R20, UR5, R9, 0x2, P5 ;  /* 0x0000000514097c11 */ /* 0x000fe2000a8f1409 */
[----:B------:R-:W-:Y:S01]  /*1080*/  ULDC.64 UR4, c[0x0][0x218] ;  /* 0x0000860000047ab9 */ /* 0x000fe20000000a00 */
[----:B------:R-:W-:-:S04]  /*1090*/  IADD3 R4, P5, R2, UR8, RZ ;  /* 0x0000000802047c10 */ /* 0x000fc8000ffbe0ff */
[----:B------:R-:W-:Y:S01]  /*10a0*/  IADD3.X R5, R3, UR9, RZ, P5, !PT ;  /* 0x0000000903057c10 */ /* 0x000fe2000affe4ff */
[----:B-1----:R1:W-:Y:S05]  /*10b0*/  @P4 STG.E desc[UR6][R8.64], R37 ;  /* 0x0000002508004986 */ /* 0x0023ea000c101906 */
[----:B------:R-:W2:Y:S01]  /*10c0*/  LDG.E.128 R4, desc[UR6][R4.64] ;  /* 0x0000000604047981 */ /* 0x000ea2000c1e1d00 */
[-C--:B------:R-:W-:Y:S01]  /*10d0*/  FMUL R3, R10, R21.reuse ;  /* 0x000000150a037220 */ /* 0x080fe20000400000 */
[----:B------:R-:W-:Y:S01]  /*10e0*/  FMUL R10, R11, R21 ;  /* 0x000000150b0a7220 */ /* 0x000fe20000400000 */
[----:B-1----:R-:W-:Y:S02]  /*10f0*/  CS2R R8, SRZ ;  /* 0x0000000000087805 */ /* 0x002fe4000001ff00 */
[----:B--2---:R-:W-:-:S02]  /*1100*/  SHF.L.U32 R2, R4, 0x10, RZ ;  /* 0x0000001004027819 */ /* 0x004fc400000006ff */
[----:B------:R-:W-:-:S03]  /*1110*/  SHF.L.U32 R23, R5, 0x10, RZ ;  /* 0x0000001005177819 */ /* 0x000fc600000006ff */
[C---:B------:R-:W-:Y:S01]  /*1120*/  FMUL R13, R2.reuse, R13 ;  /* 0x0000000d020d7220 */ /* 0x040fe20000400000 */
[C---:B------:R-:W-:Y:S01]  /*1130*/  FMUL R33, R2.reuse, R33 ;  /* 0x0000002102217220 */ /* 0x040fe20000400000 */
[C---:B------:R-:W-:Y:S01]  /*1140*/  FMUL R29, R2.reuse, R29 ;  /* 0x0000001d021d7220 */ /* 0x040fe20000400000 */
[----:B------:R-:W-:Y:S01]  /*1150*/  FMUL R37, R2, R3 ;  /* 0x0000000302257220 */ /* 0x000fe20000400000 */
[----:B------:R-:W-:Y:S01]  /*1160*/  IADD3 R2, P4, R40, UR4, RZ ;  /* 0x0000000428027c10 */ /* 0x000fe2000ff9e0ff */
[C---:B------:R-:W-:Y:S01]  /*1170*/  FMUL R14, R23.reuse, R14 ;  /* 0x0000000e170e7220 */ /* 0x040fe20000400000 */
[C---:B------:R-:W-:Y:S01]  /*1180*/  FMUL R36, R23.reuse, R36 ;  /* 0x0000002417247220 */ /* 0x040fe20000400000 */
[C---:B------:R-:W-:Y:S01]  /*1190*/  FMUL R32, R23.reuse, R32 ;  /* 0x0000002017207220 */ /* 0x040fe20000400000 */
[----:B------:R-:W-:Y:S01]  /*11a0*/  FMUL R23, R23, R10 ;  /* 0x0000000a17177220 */ /* 0x000fe20000400000 */
[----:B------:R-:W-:Y:S02]  /*11b0*/  CS2R R10, SRZ ;  /* 0x00000000000a7805 */ /* 0x000fe4000001ff00 */
[----:B------:R-:W-:-:S05]  /*11c0*/  IADD3.X R3, R31, UR5, RZ, P4, !PT ;  /* 0x000000051f037c10 */ /* 0x000fca000a7fe4ff */
[----:B------:R-:W2:Y:S01]  /*11d0*/  @P2 LDG.E.128 R8, desc[UR6][R2.64] ;  /* 0x0000000602082981 */ /* 0x000ea2000c1e1d00 */
[-C--:B------:R-:W-:Y:S01]  /*11e0*/  FMUL R43, R43, R21.reuse ;  /* 0x000000152b2b7220 */ /* 0x080fe20000400000 */
[-C--:B------:R-:W-:Y:S01]  /*11f0*/  FMUL R46, R46, R21.reuse ;  /* 0x000000152e2e7220 */ /* 0x080fe20000400000 */
[-C--:B------:R-:W-:Y:S01]  /*1200*/  FMUL R22, R22, R21.reuse ;  /* 0x0000001516167220 */ /* 0x080fe20000400000 */
[-C--:B------:R-:W-:Y:S01]  /*1210*/  FMUL R49, R49, R21.reuse ;  /* 0x0000001531317220 */ /* 0x080fe20000400000 */
[-C--:B------:R-:W-:Y:S01]  /*1220*/  FMUL R38, R38, R21.reuse ;  /* 0x0000001526267220 */ /* 0x080fe20000400000 */
[----:B------:R-:W-:Y:S01]  /*1230*/  FMUL R52, R52, R21 ;  /* 0x0000001534347220 */ /* 0x000fe20000400000 */
[C---:B------:R-:W-:Y:S02]  /*1240*/  SHF.L.U32 R21, R6.reuse, 0x10, RZ ;  /* 0x0000001006157819 */ /* 0x040fe400000006ff */
[----:B------:R-:W-:-:S04]  /*1250*/  PRMT R6, R6, 0x7632, R6 ;  /* 0x0000763206067816 */ /* 0x000fc80000000006 */
[----:B------:R-:W-:-:S05]  /*1260*/  SHF.L.U32 R6, R6, 0x10, RZ ;  /* 0x0000001006067819 */ /* 0x000fca00000006ff */
[C---:B------:R-:W-:Y:S01]  /*1270*/  FMUL R15, R6.reuse, R15 ;  /* 0x0000000f060f7220 */ /* 0x040fe20000400000 */
[C---:B------:R-:W-:Y:S01]  /*1280*/  FMUL R47, R6.reuse, R47 ;  /* 0x0000002f062f7220 */ /* 0x040fe20000400000 */
[C---:B------:R-:W-:Y:S01]  /*1290*/  FMUL R48, R6.reuse, R48 ;  /* 0x0000003006307220 */ /* 0x040fe20000400000 */
[----:B------:R-:W-:Y:S01]  /*12a0*/  FMUL R49, R6, R49 ;  /* 0x0000003106317220 */ /* 0x000fe20000400000 */
[----:B------:R-:W-:Y:S02]  /*12b0*/  PRMT R5, R5, 0x7632, R5 ;  /* 0x0000763205057816 */ /* 0x000fe40000000005 */
[----:B------:R-:W-:Y:S02]  /*12c0*/  PRMT R4, R4, 0x7632, R4 ;  /* 0x0000763204047816 */ /* 0x000fe40000000004 */
[----:B------:R-:W-:Y:S02]  /*12d0*/  SHF.L.U32 R5, R5, 0x10, RZ ;  /* 0x0000001005057819 */ /* 0x000fe400000006ff */
[----:B------:R-:W-:-:S02]  /*12e0*/  SHF.L.U32 R20, R7, 0x10, RZ ;  /* 0x0000001007147819 */ /* 0x000fc400000006ff */
[----:B------:R-:W-:Y:S01]  /*12f0*/  SHF.L.U32 R4, R4, 0x10, RZ ;  /* 0x0000001004047819 */ /* 0x000fe200000006ff */
[C---:B------:R-:W-:Y:S01]  /*1300*/  FMUL R17, R5.reuse, R17 ;  /* 0x0000001105117220 */ /* 0x040fe20000400000 */
[C---:B------:R-:W-:Y:S01]  /*1310*/  FMUL R44, R5.reuse, R44 ;  /* 0x0000002c052c7220 */ /* 0x040fe20000400000 */
[C---:B------:R-:W-:Y:S01]  /*1320*/  FMUL R45, R5.reuse, R45 ;  /* 0x0000002d052d7220 */ /* 0x040fe20000400000 */
[----:B------:R-:W-:Y:S01]  /*1330*/  FMUL R46, R5, R46 ;  /* 0x0000002e052e7220 */ /* 0x000fe20000400000 */
        /* <DEDUP_REMOVED lines=8> */
[----:B------:R-:W-:Y:S01]  /*13c0*/  PRMT R7, R7, 0x7632, R7 ;  /* 0x0000763207077816 */ /* 0x000fe20000000007 */
[----:B------:R-:W-:-:S03]  /*13d0*/  FMUL R16, R21, R16 ;  /* 0x0000001015107220 */ /* 0x000fc60000400000 */
[----:B------:R-:W-:Y:S02]  /*13e0*/  SHF.L.U32 R7, R7, 0x10, RZ ;  /* 0x0000001007077819 */ /* 0x000fe400000006ff */
[----:B------:R-:W-:-:S03]  /*13f0*/  MOV R53, 0x3e800000 ;  /* 0x3e80000000357802 */ /* 0x000fc60000000f00 */
[C---:B------:R-:W-:Y:S01]  /*1400*/  FMUL R12, R7.reuse, R12 ;  /* 0x0000000c070c7220 */ /* 0x040fe20000400000 */
[C---:B------:R-:W-:Y:S01]  /*1410*/  FMUL R50, R7.reuse, R50 ;  /* 0x0000003207327220 */ /* 0x040fe20000400000 */
[C---:B------:R-:W-:Y:S01]  /*1420*/  FMUL R51, R7.reuse, R51 ;  /* 0x0000003307337220 */ /* 0x040fe20000400000 */
[----:B------:R-:W-:Y:S01]  /*1430*/  FMUL R52, R7, R52 ;  /* 0x0000003407347220 */ /* 0x000fe20000400000 */
[----:B--2---:R-:W-:-:S05]  /*1440*/  SHF.L.U32 R2, R8, 0x10, RZ ;  /* 0x0000001008027819 */ /* 0x004fca00000006ff */
[----:B------:R-:W-:-:S04]  /*1450*/  FADD R3, RZ, -R2 ;  /* 0x80000002ff037221 */ /* 0x000fc80000000000 */
[----:B------:R-:W-:-:S05]  /*1460*/  FMUL R3, R3, 1.4426950216293334961 ;  /* 0x3fb8aa3b03037820 */ /* 0x000fca0000400000 */
[----:B------:R-:W-:-:S13]  /*1470*/  FSETP.GEU.AND P4, PT, R3, -126, PT ;  /* 0xc2fc00000300780b */ /* 0x000fda0003f8e000 */
[----:B------:R-:W-:-:S04]  /*1480*/  @!P4 FMUL R3, R3, 0.5 ;  /* 0x3f0000000303c820 */ /* 0x000fc80000400000 */
[----:B------:R1:W2:Y:S01]  /*1490*/  MUFU.EX2 R6, R3 ;  /* 0x0000000300067308 */ /* 0x0002a20000000800 */
[----:B------:R-:W-:-:S04]  /*14a0*/  PRMT R8, R8, 0x7632, R8 ;  /* 0x0000763208087816 */ /* 0x000fc80000000008 */
[----:B------:R-:W-:Y:S02]  /*14b0*/  SHF.L.U32 R5, R8, 0x10, RZ ;  /* 0x0000001008057819 */ /* 0x000fe400000006ff */
[----:B-1----:R-:W-:-:S03]  /*14c0*/  SHF.L.U32 R3, R9, 0x10, RZ ;  /* 0x0000001009037819 */ /* 0x002fc600000006ff */
[----:B------:R-:W-:Y:S01]  /*14d0*/  FADD R4, RZ, -R5 ;  /* 0x80000005ff047221 */ /* 0x000fe20000000000 */
[----:B--2---:R-:W-:-:S04]  /*14e0*/  @!P4 FMUL R6, R6, R6 ;  /* 0x000000060606c220 */ /* 0x004fc80000400000 */
[----:B------:R-:W-:Y:S01]  /*14f0*/  FADD R20, R6, 1 ;  /* 0x3f80000006147421 */ /* 0x000fe20000000000 */
[----:B------:R-:W-:Y:S01]  /*1500*/  FMUL R14, R14, R3 ;  /* 0x000000030e0e7220 */ /* 0x000fe20000400000 */
[----:B------:R-:W-:Y:S01]  /*1510*/  FMUL R8, R4, 1.4426950216293334961 ;  /* 0x3fb8aa3b04087820 */ /* 0x000fe20000400000 */
[----:B------:R-:W-:Y:S02]  /*1520*/  FADD R3, RZ, -R3 ;  /* 0x80000003ff037221 */ /* 0x000fe40000000000 */
[----:B------:R-:W-:Y:S02]  /*1530*/  FSETP.GT.AND P6, PT, R20, 8.50705917302346158658e+37, PT ;  /* 0x7e8000001400780b */ /* 0x000fe40003fc4000 */
[----:B------:R-:W-:Y:S01]  /*1540*/  FMUL R6, R3, 1.4426950216293334961 ;  /* 0x3fb8aa3b03067820 */ /* 0x000fe20000400000 */
[----:B------:R-:W-:-:S04]  /*1550*/  FSETP.GEU.AND P4, PT, R8, -126, PT ;  /* 0xc2fc00000800780b */ /* 0x000fc80003f8e000 */
[----:B------:R-:W-:Y:S01]  /*1560*/  FSETP.GEU.AND P5, PT, R6, -126, PT ;  /* 0xc2fc00000600780b */ /* 0x000fe20003fae000 */
[----:B------:R-:W-:Y:S01]  /*1570*/  FMUL R18, R18, R5 ;  /* 0x0000000512127220 */ /* 0x000fe20000400000 */
[----:B------:R-:W-:-:S04]  /*1580*/  SHF.L.U32 R5, R10, 0x10, RZ ;  /* 0x000000100a057819 */ /* 0x000fc800000006ff */
[----:B------:R-:W-:-:S03]  /*1590*/  @P6 FMUL R20, R20, 0.25 ;  /* 0x3e80000014146820 */ /* 0x000fc60000400000 */
[----:B------:R-:W-:Y:S01]  /*15a0*/  @!P4 FMUL R8, R8, 0.5 ;  /* 0x3f0000000808c820 */ /* 0x000fe20000400000 */
[----:B------:R-:W-:Y:S02]  /*15b0*/  FMUL R13, R13, R2 ;  /* 0x000000020d0d7220 */ /* 0x000fe40000400000 */
[----:B------:R-:W1:Y:S01]  /*15c0*/  MUFU.RCP R20, R20 ;  /* 0x0000001400147308 */ /* 0x000e620000001000 */
[----:B------:R-:W-:Y:S01]  /*15d0*/  SHF.L.U32 R4, R11, 0x10, RZ ;  /* 0x000000100b047819 */ /* 0x000fe200000006ff */
[----:B------:R-:W-:Y:S01]  /*15e0*/  FMUL R2, R16, R5 ;  /* 0x0000000510027220 */ /* 0x000fe20000400000 */
[----:B------:R-:W-:Y:S01]  /*15f0*/  @!P5 FMUL R6, R6, 0.5 ;  /* 0x3f0000000606d820 */ /* 0x000fe20000400000 */
[----:B------:R-:W-:-:S04]  /*1600*/  FADD R5, RZ, -R5 ;  /* 0x80000005ff057221 */ /* 0x000fc80000000000 */
[----:B------:R-:W2:Y:S01]  /*1610*/  MUFU.EX2 R3, R8 ;  /* 0x0000000800037308 */ /* 0x000ea20000000800 */
[----:B------:R-:W-:Y:S01]  /*1620*/  FMUL R19, R19, R4 ;  /* 0x0000000413137220 */ /* 0x000fe20000400000 */
[----:B------:R-:W-:Y:S01]  /*1630*/  FMUL R7, R5, 1.4426950216293334961 ;  /* 0x3fb8aa3b05077820 */ /* 0x000fe20000400000 */
[----:B------:R-:W-:Y:S01]  /*1640*/  FADD R4, RZ, -R4 ;  /* 0x80000004ff047221 */ /* 0x000fe20000000000 */
[----:B------:R-:W-:-:S04]  /*1650*/  PRMT R9, R9, 0x7632, R9 ;  /* 0x0000763209097816 */ /* 0x000fc80000000009 */
[----:B------:R-:W3:Y:S01]  /*1660*/  MUFU.EX2 R6, R6 ;  /* 0x0000000600067308 */ /* 0x000ee20000000800 */
[----:B------:R-:W-:Y:S01]  /*1670*/  FSEL R5, R53, 1, P6 ;  /* 0x3f80000035057808 */ /* 0x000fe20003000000 */
[----:B------:R-:W-:Y:S01]  /*1680*/  FMUL R16, R4, 1.4426950216293334961 ;  /* 0x3fb8aa3b04107820 */ /* 0x000fe20000400000 */
[----:B------:R-:W-:Y:S02]  /*1690*/  FSETP.GEU.AND P6, PT, R7, -126, PT ;  /* 0xc2fc00000700780b */ /* 0x000fe40003fce000 */
[----:B------:R-:W-:Y:S01]  /*16a0*/  SHF.L.U32 R4, R9, 0x10, RZ ;  /* 0x0000001009047819 */ /* 0x000fe200000006ff */
[----:B-1----:R-:W-:-:S04]  /*16b0*/  FMUL R54, R20, R5 ;  /* 0x0000000514367220 */ /* 0x002fc80000400000 */
[----:B------:R-:W-:Y:S01]  /*16c0*/  FADD R5, RZ, -R4 ;  /* 0x80000004ff057221 */ /* 0x000fe20000000000 */
[----:B--2---:R-:W-:Y:S01]  /*16d0*/  @!P4 FMUL R3, R3, R3 ;  /* 0x000000030303c220 */ /* 0x004fe20000400000 */
[----:B------:R-:W-:Y:S02]  /*16e0*/  FSETP.GEU.AND P4, PT, R16, -126, PT ;  /* 0xc2fc00001000780b */ /* 0x000fe40003f8e000 */
[----:B------:R-:W-:Y:S02]  /*16f0*/  FMUL R5, R5, 1.4426950216293334961 ;  /* 0x3fb8aa3b05057820 */ /* 0x000fe40000400000 */
[----:B------:R-:W-:Y:S01]  /*1700*/  @!P6 FMUL R7, R7, 0.5 ;  /* 0x3f0000000707e820 */ /* 0x000fe20000400000 */
[----:B---3--:R-:W-:Y:S02]  /*1710*/  @!P5 FMUL R6, R6, R6 ;  /* 0x000000060606d220 */ /* 0x008fe40000400000 */
[----:B------:R-:W-:Y:S01]  /*1720*/  FSETP.GEU.AND P5, PT, R5, -126, PT ;  /* 0xc2fc00000500780b */ /* 0x000fe20003fae000 */
[----:B------:R-:W1:Y:S05]  /*1730*/  MUFU.EX2 R8, R7 ;  /* 0x0000000700087308 */ /* 0x000e6a0000000800 */
[----:B------:R-:W-:-:S04]  /*1740*/  @!P4 FMUL R16, R16, 0.5 ;  /* 0x3f0000001010c820 */ /* 0x000fc80000400000 */
[----:B------:R-:W2:Y:S03]  /*1750*/  MUFU.EX2 R9, R16 ;  /* 0x0000001000097308 */ /* 0x000ea60000000800 */
[----:B------:R-:W-:Y:S01]  /*1760*/  @!P5 FMUL R5, R5, 0.5 ;  /* 0x3f0000000505d820 */ /* 0x000fe20000400000 */
[----:B------:R-:W-:-:S04]  /*1770*/  FADD R20, R6, 1 ;  /* 0x3f80000006147421 */ /* 0x000fc80000000000 */
[----:B------:R-:W3:Y:S01]  /*1780*/  MUFU.EX2 R6, R5 ;  /* 0x0000000500067308 */ /* 0x000ee20000000800 */
[----:B-1----:R-:W-:Y:S01]  /*1790*/  @!P6 FMUL R8, R8, R8 ;  /* 0x000000080808e220 */ /* 0x002fe20000400000 */
[----:B------:R-:W-:-:S03]  /*17a0*/  FSETP.GT.AND P6, PT, R20, 8.50705917302346158658e+37, PT ;  /* 0x7e8000001400780b */ /* 0x000fc60003fc4000 */
[----:B------:R-:W-:Y:S01]  /*17b0*/  FADD R8, R8, 1 ;  /* 0x3f80000008087421 */ /* 0x000fe20000000000 */
[----:B--2---:R-:W-:-:S04]  /*17c0*/  @!P4 FMUL R9, R9, R9 ;  /* 0x000000090909c220 */ /* 0x004fc80000400000 */
[----:B------:R-:W-:Y:S01]  /*17d0*/  FSETP.GT.AND P4, PT, R8, 8.50705917302346158658e+37, PT ;  /* 0x7e8000000800780b */ /* 0x000fe20003f84000 */
[----:B------:R-:W-:Y:S01]  /*17e0*/  FADD R3, R3, 1 ;  /* 0x3f80000003037421 */ /* 0x000fe20000000000 */
[----:B------:R-:W-:Y:S01]  /*17f0*/  FADD R9, R9, 1 ;  /* 0x3f80000009097421 */ /* 0x000fe20000000000 */
[----:B---3--:R-:W-:Y:S02]  /*1800*/  @!P5 FMUL R6, R6, R6 ;  /* 0x000000060606d220 */ /* 0x008fe40000400000 */
[----:B------:R-:W-:Y:S02]  /*1810*/  @P6 FMUL R20, R20, 0.25 ;  /* 0x3e80000014146820 */ /* 0x000fe40000400000 */
[----:B------:R-:W-:Y:S01]  /*1820*/  FSETP.GT.AND P5, PT, R9, 8.50705917302346158658e+37, PT ;  /* 0x7e8000000900780b */ /* 0x000fe20003fa4000 */
[----:B------:R-:W-:Y:S01]  /*1830*/  FADD R6, R6, 1 ;  /* 0x3f80000006067421 */ /* 0x000fe20000000000 */
[----:B------:R-:W-:Y:S02]  /*1840*/  FSEL R5, R53, 1, P6 ;  /* 0x3f80000035057808 */ /* 0x000fe40003000000 */
[----:B------:R-:W-:-:S02]  /*1850*/  FSETP.GT.AND P6, PT, R3, 8.50705917302346158658e+37, PT ;  /* 0x7e8000000300780b */ /* 0x000fc40003fc4000 */
[----:B------:R-:W-:Y:S01]  /*1860*/  @P4 FMUL R8, R8, 0.25 ;  /* 0x3e80000008084820 */ /* 0x000fe20000400000 */
[----:B------:R-:W-:Y:S02]  /*1870*/  FSEL R7, R53, 1, P4 ;  /* 0x3f80000035077808 */ /* 0x000fe40002000000 */
[----:B------:R-:W-:Y:S01]  /*1880*/  FSETP.GT.AND P4, PT, R6, 8.50705917302346158658e+37, PT ;  /* 0x7e8000000600780b */ /* 0x000fe20003f84000 */
[----:B------:R-:W1:Y:S03]  /*1890*/  MUFU.RCP R20, R20 ;  /* 0x0000001400147308 */ /* 0x000e660000001000 */
[----:B------:R-:W-:-:S05]  /*18a0*/  @P5 FMUL R9, R9, 0.25 ;  /* 0x3e80000009095820 */ /* 0x000fca0000400000 */
[----:B------:R-:W2:Y:S01]  /*18b0*/  MUFU.RCP R8, R8 ;  /* 0x0000000800087308 */ /* 0x000ea20000001000 */
[----:B------:R-:W-:-:S03]  /*18c0*/  @P6 FMUL R3, R3, 0.25 ;  /* 0x3e80000003036820 */ /* 0x000fc60000400000 */
[----:B------:R-:W-:-:S04]  /*18d0*/  @P4 FMUL R6, R6, 0.25 ;  /* 0x3e80000006064820 */ /* 0x000fc80000400000 */
[----:B------:R-:W3:Y:S01]  /*18e0*/  MUFU.RCP R9, R9 ;  /* 0x0000000900097308 */ /* 0x000ee20000001000 */
[----:B-1----:R-:W-:-:S07]  /*18f0*/  FMUL R5, R20, R5 ;  /* 0x0000000514057220 */ /* 0x002fce0000400000 */
[----:B------:R-:W1:Y:S01]  /*1900*/  MUFU.RCP R3, R3 ;  /* 0x0000000300037308 */ /* 0x000e620000001000 */
[----:B--2---:R-:W-:-:S07]  /*1910*/  FMUL R7, R8, R7 ;  /* 0x0000000708077220 */ /* 0x004fce0000400000 */
[----:B------:R-:W2:Y:S01]  /*1920*/  MUFU.RCP R6, R6 ;  /* 0x0000000600067308 */ /* 0x000ea20000001000 */
[----:B------:R-:W-:Y:S01]  /*1930*/  FMUL R16, R14, R5 ;  /* 0x000000050e107220 */ /* 0x000fe20000400000 */
[C---:B------:R-:W-:Y:S01]  /*1940*/  FSEL R20, R53.reuse, 1, P5 ;  /* 0x3f80000035147808 */ /* 0x040fe20002800000 */
[----:B------:R-:W-:Y:S01]  /*1950*/  FMUL R14, R2, R7 ;  /* 0x00000007020e7220 */ /* 0x000fe20000400000 */
[C---:B------:R-:W-:Y:S02]  /*1960*/  FSEL R2, R53.reuse, 1, P6 ;  /* 0x3f80000035027808 */ /* 0x040fe40003000000 */
[----:B------:R-:W-:Y:S01]  /*1970*/  FSEL R5, R53, 1, P4 ;  /* 0x3f80000035057808 */ /* 0x000fe20002000000 */
[----:B---3--:R-:W-:Y:S02]  /*1980*/  FMUL R20, R9, R20 ;  /* 0x0000001409147220 */ /* 0x008fe40000400000 */
[----:B-1----:R-:W-:Y:S01]  /*1990*/  FMUL R9, R3, R2 ;  /* 0x0000000203097220 */ /* 0x002fe20000400000 */
[----:B------:R-:W-:Y:S01]  /*19a0*/  IADD3 R2, P4, R30, UR4, RZ ;  /* 0x000000041e027c10 */ /* 0x000fe2000ff9e0ff */
[----:B------:R-:W-:-:S03]  /*19b0*/  FMUL R17, R17, R4 ;  /* 0x0000000411117220 */ /* 0x000fc60000400000 */
[----:B------:R-:W-:Y:S01]  /*19c0*/  IADD3.X R3, R26, UR5, RZ, P4, !PT ;  /* 0x000000051a037c10 */ /* 0x000fe2000a7fe4ff */
[----:B--2---:R-:W-:Y:S01]  /*19d0*/  FMUL R8, R6, R5 ;  /* 0x0000000506087220 */ /* 0x004fe20000400000 */
[----:B------:R-:W-:Y:S02]  /*19e0*/  CS2R R4, SRZ ;  /* 0x0000000000047805 */ /* 0x000fe4000001ff00 */
[----:B------:R-:W-:-:S06]  /*19f0*/  CS2R R6, SRZ ;  /* 0x0000000000067805 */ /* 0x000fcc000001ff00 */
[----:B------:R1:W2:Y:S01]  /*1a00*/  @P0 LDG.E.128 R4, desc[UR6][R2.64] ;  /* 0x0000000602040981 */ /* 0x0002a2000c1e1d00 */
[----:B------:R-:W-:Y:S02]  /*1a10*/  PRMT R10, R10, 0x7632, R10 ;  /* 0x000076320a0a7816 */ /* 0x000fe4000000000a */
[----:B------:R-:W-:Y:S02]  /*1a20*/  PRMT R11, R11, 0x7632, R11 ;  /* 0x000076320b0b7816 */ /* 0x000fe4000000000b */
[----:B------:R-:W-:Y:S02]  /*1a30*/  SHF.L.U32 R10, R10, 0x10, RZ ;  /* 0x000000100a0a7819 */ /* 0x000fe400000006ff */
[----:B------:R-:W-:-:S03]  /*1a40*/  SHF.L.U32 R11, R11, 0x10, RZ ;  /* 0x000000100b0b7819 */ /* 0x000fc600000006ff */
[----:B------:R-:W-:Y:S01]  /*1a50*/  FMUL R15, R15, R10 ;  /* 0x0000000a0f0f7220 */ /* 0x000fe20000400000 */
[----:B------:R-:W-:Y:S01]  /*1a60*/  FADD R10, RZ, -R10 ;  /* 0x8000000aff0a7221 */ /* 0x000fe20000000000 */
[----:B------:R-:W-:Y:S01]  /*1a70*/  FMUL R12, R12, R11 ;  /* 0x0000000b0c0c7220 */ /* 0x000fe20000400000 */
[----:B------:R-:W-:Y:S02]  /*1a80*/  FADD R11, RZ, -R11 ;  /* 0x8000000bff0b7221 */ /* 0x000fe40000000000 */
[----:B------:R-:W-:Y:S02]  /*1a90*/  FMUL R10, R10, 1.4426950216293334961 ;  /* 0x3fb8aa3b0a0a7820 */ /* 0x000fe40000400000 */
[----:B------:R-:W-:-:S03]  /*1aa0*/  FMUL R11, R11, 1.4426950216293334961 ;  /* 0x3fb8aa3b0b0b7820 */ /* 0x000fc60000400000 */
[----:B------:R-:W-:Y:S02]  /*1ab0*/  FSETP.GEU.AND P4, PT, R10, -126, PT ;  /* 0xc2fc00000a00780b */ /* 0x000fe40003f8e000 */
[----:B------:R-:W-:-:S11]  /*1ac0*/  FSETP.GEU.AND P5, PT, R11, -126, PT ;  /* 0xc2fc00000b00780b */ /* 0x000fd60003fae000 */
[----:B------:R-:W-:Y:S02]  /*1ad0*/  @!P4 FMUL R10, R10, 0.5 ;  /* 0x3f0000000a0ac820 */ /* 0x000fe40000400000 */
[----:B------:R-:W-:Y:S02]  /*1ae0*/  @!P5 FMUL R11, R11, 0.5 ;  /* 0x3f0000000b0bd820 */ /* 0x000fe40000400000 */
[----:B-1----:R-:W1:Y:S08]  /*1af0*/  MUFU.EX2 R2, R10 ;  /* 0x0000000a00027308 */ /* 0x002e700000000800 */
[----:B------:R-:W3:Y:S01]  /*1b00*/  MUFU.EX2 R3, R11 ;  /* 0x0000000b00037308 */ /* 0x000ee20000000800 */
[----:B-1----:R-:W-:-:S04]  /*1b10*/  @!P4 FMUL R2, R2, R2 ;  /* 0x000000020202c220 */ /* 0x002fc80000400000 */
[----:B------:R-:W-:Y:S01]  /*1b20*/  FADD R2, R2, 1 ;  /* 0x3f80000002027421 */ /* 0x000fe20000000000 */
[----:B---3--:R-:W-:-:S04]  /*1b30*/  @!P5 FMUL R3, R3, R3 ;  /* 0x000000030303d220 */ /* 0x008fc80000400000 */
[----:B------:R-:W-:Y:S01]  /*1b40*/  FSETP.GT.AND P4, PT, R2, 8.50705917302346158658e+37, PT ;  /* 0x7e8000000200780b */ /* 0x000fe20003f84000 */
[----:B------:R-:W-:-:S05]  /*1b50*/  FADD R3, R3, 1 ;  /* 0x3f80000003037421 */ /* 0x000fca0000000000 */
[----:B------:R-:W-:-:S07]  /*1b60*/  FSETP.GT.AND P5, PT, R3, 8.50705917302346158658e+37, PT ;  /* 0x7e8000000300780b */ /* 0x000fce0003fa4000 */
[----:B------:R-:W-:-:S06]  /*1b70*/  @P4 FMUL R2, R2, 0.25 ;  /* 0x3e80000002024820 */ /* 0x000fcc0000400000 */
[----:B------:R-:W1:Y:S01]  /*1b80*/  MUFU.RCP R2, R2 ;  /* 0x0000000200027308 */ /* 0x000e620000001000 */
[----:B------:R-:W-:-:S07]  /*1b90*/  @P5 FMUL R3, R3, 0.25 ;  /* 0x3e80000003035820 */ /* 0x000fce0000400000 */
[----:B------:R-:W3:Y:S01]  /*1ba0*/  MUFU.RCP R3, R3 ;  /* 0x0000000300037308 */ /* 0x000ee20000001000 */
[----:B------:R-:W-:Y:S01]  /*1bb0*/  FMUL R18, R18, R9 ;  /* 0x0000000912127220 */ /* 0x000fe20000400000 */
[----:B------:R-:W-:Y:S01]  /*1bc0*/  FSEL R9, R53, 1, P4 ;  /* 0x3f80000035097808 */ /* 0x000fe20002000000 */
[----:B------:R-:W-:Y:S01]  /*1bd0*/  FMUL R17, R17, R8 ;  /* 0x0000000811117220 */ /* 0x000fe20000400000 */
[----:B------:R-:W-:Y:S01]  /*1be0*/  FSEL R10, R53, 1, P5 ;  /* 0x3f800000350a7808 */ /* 0x000fe20002800000 */
[----:B------:R-:W-:Y:S01]  /*1bf0*/  FMUL R19, R19, R20 ;  /* 0x0000001413137220 */ /* 0x000fe20000400000 */
[----:B------:R-:W-:Y:S01]  /*1c00*/  IADD3 R20, P4, R25, UR4, RZ ;  /* 0x0000000419147c10 */ /* 0x000fe2000ff9e0ff */
[----:B-1----:R-:W-:Y:S01]  /*1c10*/  FMUL R8, R2, R9 ;  /* 0x0000000902087220 */ /* 0x002fe20000400000 */
[C---:B------:R-:W-:Y:S01]  /*1c20*/  FMUL R0, R21.reuse, R0 ;  /* 0x0000000015007220 */ /* 0x040fe20000400000 */
[----:B------:R-:W-:Y:S02]  /*1c30*/  FMUL R35, R21, R35 ;  /* 0x0000002315237220 */ /* 0x000fe40000400000 */
[----:B------:R-:W-:Y:S01]  /*1c40*/  FMUL R55, R15, R8 ;  /* 0x000000080f377220 */ /* 0x000fe20000400000 */
[----:B------:R-:W-:Y:S01]  /*1c50*/  FMUL R22, R21, R22 ;  /* 0x0000001615167220 */ /* 0x000fe20000400000 */
[----:B------:R-:W-:Y:S01]  /*1c60*/  CS2R R8, SRZ ;  /* 0x0000000000087805 */ /* 0x000fe2000001ff00 */
[----:B---3--:R-:W-:Y:S01]  /*1c70*/  FMUL R15, R3, R10 ;  /* 0x0000000a030f7220 */ /* 0x008fe20000400000 */
[----:B------:R-:W-:-:S02]  /*1c80*/  CS2R R10, SRZ ;  /* 0x00000000000a7805 */ /* 0x000fc4000001ff00 */
[----:B------:R-:W-:-:S05]  /*1c90*/  IADD3.X R21, R27, UR5, RZ, P4, !PT ;  /* 0x000000051b157c10 */ /* 0x000fca000a7fe4ff */
[----:B------:R1:W3:Y:S01]  /*1ca0*/  @P1 LDG.E.128 R8, desc[UR6][R20.64] ;  /* 0x0000000614081981 */ /* 0x0002e2000c1e1d00 */
[----:B------:R-:W-:Y:S01]  /*1cb0*/  FMUL R13, R13, R54 ;  /* 0x000000360d0d7220 */ /* 0x000fe20000400000 */
[----:B------:R-:W-:Y:S01]  /*1cc0*/  FMUL R54, R12, R15 ;  /* 0x0000000f0c367220 */ /* 0x000fe20000400000 */
[----:B------:R-:W-:-:S03]  /*1cd0*/  IADD3 R2, P4, R28, UR4, RZ ;  /* 0x000000041c027c10 */ /* 0x000fc6000ff9e0ff */
[----:B------:R-:W-:Y:S02]  /*1ce0*/  F2FP.BF16.F32.PACK_AB R12, R18, R13 ;  /* 0x0000000d120c723e */ /* 0x000fe400000010ff */
[----:B------:R-:W-:Y:S02]  /*1cf0*/  F2FP.BF16.F32.PACK_AB R13, R17, R16 ;  /* 0x00000010110d723e */ /* 0x000fe400000010ff */
[----:B------:R-:W-:Y:S02]  /*1d00*/  CS2R R16, SRZ ;  /* 0x0000000000107805 */ /* 0x000fe4000001ff00 */
[----:B------:R-:W-:Y:S02]  /*1d10*/  F2FP.BF16.F32.PACK_AB R15, R54, R19 ;  /* 0x00000013360f723e */ /* 0x000fe400000010ff */
[----:B------:R-:W-:Y:S02]  /*1d20*/  CS2R R18, SRZ ;  /* 0x0000000000127805 */ /* 0x000fe4000001ff00 */
[----:B------:R-:W-:Y:S01]  /*1d30*/  IADD3.X R3, R24, UR5, RZ, P4, !PT ;  /* 0x0000000518037c10 */ /* 0x000fe2000a7fe4ff */
[----:B------:R-:W-:-:S04]  /*1d40*/  ULDC.64 UR4, c[0x0][0x220] ;  /* 0x0000880000047ab9 */ /* 0x000fc80000000a00 */
[----:B------:R4:W5:Y:S01]  /*1d50*/  @P3 LDG.E.128 R16, desc[UR6][R2.64] ;  /* 0x0000000602103981 */ /* 0x000962000c1e1d00 */
[----:B-1----:R-:W-:-:S04]  /*1d60*/  IADD3 R20, P4, R40, UR4, RZ ;  /* 0x0000000428147c10 */ /* 0x002fc8000ff9e0ff */
[----:B------:R-:W-:Y:S02]  /*1d70*/  IADD3.X R21, R31, UR5, RZ, P4, !PT ;  /* 0x000000051f157c10 */ /* 0x000fe4000a7fe4ff */
[----:B------:R-:W-:-:S05]  /*1d80*/  F2FP.BF16.F32.PACK_AB R14, R55, R14 ;  /* 0x0000000e370e723e */ /* 0x000fca00000010ff */
[----:B------:R1:W-:Y:S01]  /*1d90*/  @P2 STG.E.128 desc[UR6][R20.64], R12 ;  /* 0x0000000c14002986 */ /* 0x0003e2000c101d06 */
[----:B--2---:R-:W-:-:S05]  /*1da0*/  SHF.L.U32 R40, R4, 0x10, RZ ;  /* 0x0000001004287819 */ /* 0x004fca00000006ff */
[----:B------:R-:W-:-:S04]  /*1db0*/  FADD R31, RZ, -R40 ;  /* 0x80000028ff1f7221 */ /* 0x000fc80000000000 */
[----:B------:R-:W-:-:S05]  /*1dc0*/  FMUL R54, R31, 1.4426950216293334961 ;  /* 0x3fb8aa3b1f367820 */ /* 0x000fca0000400000 */
[----:B------:R-:W-:Y:S02]  /*1dd0*/  FSETP.GEU.AND P2, PT, R54, -126, PT ;  /* 0xc2fc00003600780b */ /* 0x000fe40003f4e000 */
[----:B------:R-:W-:Y:S02]  /*1de0*/  SHF.L.U32 R31, R5, 0x10, RZ ;  /* 0x00000010051f7819 */ /* 0x000fe400000006ff */
[----:B-1----:R-:W-:-:S09]  /*1df0*/  SHF.L.U32 R13, R6, 0x10, RZ ;  /* 0x00000010060d7819 */ /* 0x002fd200000006ff */
[----:B------:R-:W-:Y:S01]  /*1e00*/  @!P2 FMUL R54, R54, 0.5 ;  /* 0x3f0000003636a820 */ /* 0x000fe20000400000 */
[----:B----4-:R-:W-:-:S05]  /*1e10*/  FADD R3, RZ, -R31 ;  /* 0x8000001fff037221 */ /* 0x010fca0000000000 */
[----:B------:R-:W1:Y:S01]  /*1e20*/  MUFU.EX2 R54, R54 ;  /* 0x0000003600367308 */ /* 0x000e620000000800 */
[----:B------:R-:W-:Y:S01]  /*1e30*/  PRMT R4, R4, 0x7632, R4 ;  /* 0x0000763204047816 */ /* 0x000fe20000000004 */
[----:B------:R-:W-:Y:S01]  /*1e40*/  FMUL R14, R3, 1.4426950216293334961 ;  /* 0x3fb8aa3b030e7820 */ /* 0x000fe20000400000 */
[----:B------:R-:W-:Y:S01]  /*1e50*/  FMUL R0, R0, R13 ;  /* 0x0000000d00007220 */ /* 0x000fe20000400000 */
[----:B------:R-:W-:Y:S01]  /*1e60*/  FADD R13, RZ, -R13 ;  /* 0x8000000dff0d7221 */ /* 0x000fe20000000000 */
[----:B------:R-:W-:Y:S01]  /*1e70*/  SHF.L.U32 R2, R4, 0x10, RZ ;  /* 0x0000001004027819 */ /* 0x000fe200000006ff */
[----:B------:R-:W-:Y:S01]  /*1e80*/  FMUL R4, R33, R40 ;  /* 0x0000002821047220 */ /* 0x000fe20000400000 */
[----:B------:R-:W-:Y:S01]  /*1e90*/  FSETP.GEU.AND P6, PT, R14, -126, PT ;  /* 0xc2fc00000e00780b */ /* 0x000fe20003fce000 */
[----:B------:R-:W-:Y:S02]  /*1ea0*/  FMUL R33, R13, 1.4426950216293334961 ;  /* 0x3fb8aa3b0d217820 */ /* 0x000fe40000400000 */
[----:B------:R-:W-:Y:S01]  /*1eb0*/  FADD R12, RZ, -R2 ;  /* 0x80000002ff0c7221 */ /* 0x000fe20000000000 */
[----:B-1----:R-:W-:-:S02]  /*1ec0*/  @!P2 FMUL R54, R54, R54 ;  /* 0x000000363636a220 */ /* 0x002fc40000400000 */
[----:B------:R-:W-:Y:S01]  /*1ed0*/  FSETP.GEU.AND P2, PT, R33, -126, PT ;  /* 0xc2fc00002100780b */ /* 0x000fe20003f4e000 */
[----:B------:R-:W-:Y:S01]  /*1ee0*/  FMUL R21, R12, 1.4426950216293334961 ;  /* 0x3fb8aa3b0c157820 */ /* 0x000fe20000400000 */
[----:B------:R-:W-:-:S05]  /*1ef0*/  FADD R12, R54, 1 ;  /* 0x3f800000360c7421 */ /* 0x000fca0000000000 */
[----:B------:R-:W-:Y:S01]  /*1f00*/  @!P6 FMUL R14, R14, 0.5 ;  /* 0x3f0000000e0ee820 */ /* 0x000fe20000400000 */
[----:B------:R-:W-:Y:S02]  /*1f10*/  SHF.L.U32 R15, R7, 0x10, RZ ;  /* 0x00000010070f7819 */ /* 0x000fe400000006ff */
[----:B------:R-:W-:Y:S01]  /*1f20*/  FSETP.GT.AND P5, PT, R12, 8.50705917302346158658e+37, PT ;  /* 0x7e8000000c00780b */ /* 0x000fe20003fa4000 */
[----:B------:R-:W1:Y:S01]  /*1f30*/  MUFU.EX2 R13, R14 ;  /* 0x0000000e000d7308 */ /* 0x000e620000000800 */
[----:B------:R-:W-:Y:S01]  /*1f40*/  FSETP.GEU.AND P4, PT, R21, -126, PT ;  /* 0xc2fc00001500780b */ /* 0x000fe20003f8e000 */
[----:B------:R-:W-:Y:S01]  /*1f50*/  FMUL R34, R34, R15 ;  /* 0x0000000f22227220 */ /* 0x000fe20000400000 */
[----:B------:R-:W-:Y:S01]  /*1f60*/  @!P2 FMUL R33, R33, 0.5 ;  /* 0x3f0000002121a820 */ /* 0x000fe20000400000 */
[----:B------:R-:W-:Y:S01]  /*1f70*/  FADD R15, RZ, -R15 ;  /* 0x8000000fff0f7221 */ /* 0x000fe20000000000 */
[----:B------:R-:W-:Y:S01]  /*1f80*/  FMUL R3, R41, R2 ;  /* 0x0000000229037220 */ /* 0x000fe20000400000 */
[----:B------:R-:W-:-:S02]  /*1f90*/  PRMT R5, R5, 0x7632, R5 ;  /* 0x0000763205057816 */ /* 0x000fc40000000005 */
[----:B------:R-:W-:Y:S01]  /*1fa0*/  FMUL R40, R15, 1.4426950216293334961 ;  /* 0x3fb8aa3b0f287820 */ /* 0x000fe20000400000 */
[----:B------:R-:W2:Y:S01]  /*1fb0*/  MUFU.EX2 R33, R33 ;  /* 0x0000002100217308 */ /* 0x000ea20000000800 */
[----:B------:R-:W-:Y:S02]  /*1fc0*/  PRMT R2, R6, 0x7632, R2 ;  /* 0x0000763206027816 */ /* 0x000fe40000000002 */
[----:B------:R-:W-:Y:S01]  /*1fd0*/  @P5 FMUL R12, R12, 0.25 ;  /* 0x3e8000000c0c5820 */ /* 0x000fe20000400000 */
[----:B------:R-:W-:Y:S02]  /*1fe0*/  FSEL R6, R53, 1, P5 ;  /* 0x3f80000035067808 */ /* 0x000fe40002800000 */
[----:B------:R-:W-:Y:S01]  /*1ff0*/  FSETP.GEU.AND P5, PT, R40, -126, PT ;  /* 0xc2fc00002800780b */ /* 0x000fe20003fae000 */
[----:B------:R-:W-:Y:S01]  /*2000*/  @!P4 FMUL R21, R21, 0.5 ;  /* 0x3f0000001515c820 */ /* 0x000fe20000400000 */
[----:B------:R-:W-:Y:S01]  /*2010*/  SHF.L.U32 R15, R5, 0x10, RZ ;  /* 0x00000010050f7819 */ /* 0x000fe200000006ff */
[----:B-1----:R-:W-:Y:S01]  /*2020*/  @!P6 FMUL R13, R13, R13 ;  /* 0x0000000d0d0de220 */ /* 0x002fe20000400000 */
[----:B------:R-:W-:Y:S01]  /*2030*/  SHF.L.U32 R20, R2, 0x10, RZ ;  /* 0x0000001002147819 */ /* 0x000fe200000006ff */
[----:B------:R1:W4:Y:S02]  /*2040*/  MUFU.EX2 R5, R21 ;  /* 0x0000001500057308 */ /* 0x0003240000000800 */
[----:B------:R-:W-:Y:S01]  /*2050*/  FADD R14, RZ, -R15 ;  /* 0x8000000fff0e7221 */ /* 0x000fe20000000000 */
[----:B------:R-:W-:Y:S01]  /*2060*/  FADD R41, R13, 1 ;  /* 0x3f8000000d297421 */ /* 0x000fe20000000000 */
[----:B------:R-:W-:-:S02]  /*2070*/  FMUL R36, R36, R31 ;  /* 0x0000001f24247220 */ /* 0x000fc40000400000 */
[----:B------:R-:W-:Y:S01]  /*2080*/  FMUL R31, R14, 1.4426950216293334961 ;  /* 0x3fb8aa3b0e1f7820 */ /* 0x000fe20000400000 */
[----:B------:R-:W-:Y:S01]  /*2090*/  FADD R14, RZ, -R20 ;  /* 0x80000014ff0e7221 */ /* 0x000fe20000000000 */
[----:B--2---:R-:W-:Y:S01]  /*20a0*/  @!P2 FMUL R33, R33, R33 ;  /* 0x000000212121a220 */ /* 0x004fe20000400000 */
[----:B------:R-:W-:Y:S01]  /*20b0*/  @!P5 FMUL R40, R40, 0.5 ;  /* 0x3f0000002828d820 */ /* 0x000fe20000400000 */
[----:B------:R-:W-:Y:S01]  /*20c0*/  FSETP.GT.AND P2, PT, R41, 8.50705917302346158658e+37, PT ;  /* 0x7e8000002900780b */ /* 0x000fe20003f44000 */
[----:B-1----:R-:W-:Y:S01]  /*20d0*/  FMUL R21, R14, 1.4426950216293334961 ;  /* 0x3fb8aa3b0e157820 */ /* 0x002fe20000400000 */
[----:B------:R-:W-:Y:S01]  /*20e0*/  PRMT R7, R7, 0x7632, R7 ;  /* 0x0000763207077816 */ /* 0x000fe20000000007 */
[----:B------:R1:W2:Y:S01]  /*20f0*/  MUFU.EX2 R14, R40 ;  /* 0x00000028000e7308 */ /* 0x0002a20000000800 */
[----:B------:R-:W-:Y:S01]  /*2100*/  FSETP.GEU.AND P6, PT, R31, -126, PT ;  /* 0xc2fc00001f00780b */ /* 0x000fe20003fce000 */
[----:B------:R-:W-:Y:S01]  /*2110*/  FMUL R2, R44, R15 ;  /* 0x0000000f2c027220 */ /* 0x000fe20000400000 */
[----:B------:R-:W-:Y:S01]  /*2120*/  SHF.L.U32 R15, R7, 0x10, RZ ;  /* 0x00000010070f7819 */ /* 0x000fe200000006ff */
[----:B------:R-:W-:Y:S01]  /*2130*/  FADD R33, R33, 1 ;  /* 0x3f80000021217421 */ /* 0x000fe20000000000 */
[----:B----4-:R-:W-:Y:S01]  /*2140*/  @!P4 FMUL R5, R5, R5 ;  /* 0x000000050505c220 */ /* 0x010fe20000400000 */
[----:B------:R-:W-:Y:S01]  /*2150*/  FSETP.GEU.AND P4, PT, R21, -126, PT ;  /* 0xc2fc00001500780b */ /* 0x000fe20003f8e000 */
[----:B------:R-:W-:Y:S01]  /*2160*/  FMUL R13, R47, R20 ;  /* 0x000000142f0d7220 */ /* 0x000fe20000400000 */
[----:B------:R-:W-:Y:S01]  /*2170*/  FADD R20, RZ, -R15 ;  /* 0x8000000fff147221 */ /* 0x000fe20000000000 */
[----:B-1----:R-:W-:Y:S01]  /*2180*/  FSEL R40, R53, 1, P2 ;  /* 0x3f80000035287808 */ /* 0x002fe20001000000 */
[----:B------:R-:W-:Y:S01]  /*2190*/  @P2 FMUL R41, R41, 0.25 ;  /* 0x3e80000029292820 */ /* 0x000fe20000400000 */
[----:B------:R-:W-:Y:S01]  /*21a0*/  FSETP.GT.AND P2, PT, R33, 8.50705917302346158658e+37, PT ;  /* 0x7e8000002100780b */ /* 0x000fe20003f44000 */
[----:B------:R-:W-:Y:S01]  /*21b0*/  FMUL R20, R20, 1.4426950216293334961 ;  /* 0x3fb8aa3b14147820 */ /* 0x000fe20000400000 */
[----:B------:R-:W1:Y:S01]  /*21c0*/  MUFU.RCP R47, R12 ;  /* 0x0000000c002f7308 */ /* 0x000e620000001000 */
[----:B------:R-:W-:Y:S01]  /*21d0*/  @!P6 FMUL R31, R31, 0.5 ;  /* 0x3f0000001f1fe820 */ /* 0x000fe20000400000 */
[----:B--2---:R-:W-:-:S02]  /*21e0*/  @!P5 FMUL R14, R14, R14 ;  /* 0x0000000e0e0ed220 */ /* 0x004fc40000400000 */
[----:B------:R-:W-:Y:S02]  /*21f0*/  FSETP.GEU.AND P5, PT, R20, -126, PT ;  /* 0xc2fc00001400780b */ /* 0x000fe40003fae000 */
[----:B------:R-:W-:Y:S02]  /*2200*/  @!P4 FMUL R21, R21, 0.5 ;  /* 0x3f0000001515c820 */ /* 0x000fe40000400000 */
[----:B------:R-:W2:Y:S03]  /*2210*/  MUFU.EX2 R7, R31 ;  /* 0x0000001f00077308 */ /* 0x000ea60000000800 */
[----:B------:R-:W-:-:S05]  /*2220*/  @P2 FMUL R33, R33, 0.25 ;  /* 0x3e80000021212820 */ /* 0x000fca0000400000 */
[----:B------:R-:W4:Y:S01]  /*2230*/  MUFU.EX2 R12, R21 ;  /* 0x00000015000c7308 */ /* 0x000f220000000800 */
[----:B------:R-:W-:Y:S01]  /*2240*/  FMUL R50, R50, R15 ;  /* 0x0000000f32327220 */ /* 0x000fe20000400000 */
[----:B------:R-:W-:Y:S01]  /*2250*/  FADD R15, R5, 1 ;  /* 0x3f800000050f7421 */ /* 0x000fe20000000000 */
[----:B------:R-:W-:Y:S01]  /*2260*/  @!P5 FMUL R20, R20, 0.5 ;  /* 0x3f0000001414d820 */ /* 0x000fe20000400000 */
[----:B------:R-:W-:-:S04]  /*2270*/  FADD R14, R14, 1 ;  /* 0x3f8000000e0e7421 */ /* 0x000fc80000000000 */
[----:B------:R-:W0:Y:S01]  /*2280*/  MUFU.RCP R33, R33 ;  /* 0x0000002100217308 */ /* 0x000e220000001000 */
[----:B-1----:R-:W-:Y:S01]  /*2290*/  FMUL R47, R47, R6 ;  /* 0x000000062f2f7220 */ /* 0x002fe20000400000 */
[----:B------:R-:W-:Y:S01]  /*22a0*/  FSEL R6, R53, 1, P2 ;  /* 0x3f80000035067808 */ /* 0x000fe20001000000 */
[----:B--2---:R-:W-:Y:S01]  /*22b0*/  @!P6 FMUL R7, R7, R7 ;  /* 0x000000070707e220 */ /* 0x004fe20000400000 */
[----:B------:R-:W-:Y:S02]  /*22c0*/  FSETP.GT.AND P2, PT, R15, 8.50705917302346158658e+37, PT ;  /* 0x7e8000000f00780b */ /* 0x000fe40003f44000 */
[----:B------:R-:W-:Y:S02]  /*22d0*/  FSETP.GT.AND P6, PT, R14, 8.50705917302346158658e+37, PT ;  /* 0x7e8000000e00780b */ /* 0x000fe40003fc4000 */
[----:B------:R-:W1:Y:S01]  /*22e0*/  MUFU.RCP R41, R41 ;  /* 0x0000002900297308 */ /* 0x000e620000001000 */
[----:B----4-:R-:W-:-:S07]  /*22f0*/  @!P4 FMUL R12, R12, R12 ;  /* 0x0000000c0c0cc220 */ /* 0x010fce0000400000 */
[----:B------:R-:W2:Y:S01]  /*2300*/  MUFU.EX2 R20, R20 ;  /* 0x0000001400147308 */ /* 0x000ea20000000800 */
[----:B------:R-:W-:Y:S01]  /*2310*/  FADD R7, R7, 1 ;  /* 0x3f80000007077421 */ /* 0x000fe20000000000 */
[----:B------:R-:W-:Y:S01]  /*2320*/  FADD R21, R12, 1 ;  /* 0x3f8000000c157421 */ /* 0x000fe20000000000 */
[----:B0-----:R-:W-:Y:S01]  /*2330*/  FMUL R33, R33, R6 ;  /* 0x0000000621217220 */ /* 0x001fe20000400000 */
[----:B---3--:R-:W-:Y:S01]  /*2340*/  SHF.L.U32 R12, R8, 0x10, RZ ;  /* 0x00000010080c7819 */ /* 0x008fe200000006ff */
[----:B------:R-:W-:Y:S01]  /*2350*/  @P2 FMUL R15, R15, 0.25 ;  /* 0x3e8000000f0f2820 */ /* 0x000fe20000400000 */
[----:B------:R-:W-:Y:S01]  /*2360*/  FSETP.GT.AND P4, PT, R7, 8.50705917302346158658e+37, PT ;  /* 0x7e8000000700780b */ /* 0x000fe20003f84000 */
[----:B------:R-:W-:Y:S01]  /*2370*/  @P6 FMUL R14, R14, 0.25 ;  /* 0x3e8000000e0e6820 */ /* 0x000fe20000400000 */
[----:B------:R-:W-:Y:S01]  /*2380*/  FMUL R6, R0, R33 ;  /* 0x0000002100067220 */ /* 0x000fe20000400000 */
[----:B------:R-:W-:Y:S01]  /*2390*/  FADD R0, RZ, -R12 ;  /* 0x8000000cff007221 */ /* 0x000fe20000000000 */
[----:B-1----:R-:W-:Y:S01]  /*23a0*/  FMUL R5, R41, R40 ;  /* 0x0000002829057220 */ /* 0x002fe20000400000 */
[----:B------:R-:W0:Y:S01]  /*23b0*/  MUFU.RCP R15, R15 ;  /* 0x0000000f000f7308 */ /* 0x000e220000001000 */
[----:B--2---:R-:W-:-:S07]  /*23c0*/  @!P5 FMUL R20, R20, R20 ;  /* 0x000000141414d220 */ /* 0x004fce0000400000 */
[----:B------:R1:W2:Y:S01]  /*23d0*/  MUFU.RCP R40, R14 ;  /* 0x0000000e00287308 */ /* 0x0002a20000001000 */
[----:B------:R-:W-:Y:S01]  /*23e0*/  FADD R31, R20, 1 ;  /* 0x3f800000141f7421 */ /* 0x000fe20000000000 */
[----:B------:R-:W-:Y:S01]  /*23f0*/  FSEL R20, R53, 1, P2 ;  /* 0x3f80000035147808 */ /* 0x000fe20001000000 */
[----:B-1----:R-:W-:Y:S01]  /*2400*/  FMUL R14, R0, 1.4426950216293334961 ;  /* 0x3fb8aa3b000e7820 */ /* 0x002fe20000400000 */
[----:B------:R-:W-:Y:S01]  /*2410*/  @P4 FMUL R7, R7, 0.25 ;  /* 0x3e80000007074820 */ /* 0x000fe20000400000 */
[----:B------:R-:W-:-:S03]  /*2420*/  FSETP.GT.AND P5, PT, R21, 8.50705917302346158658e+37, PT ;  /* 0x7e8000001500780b */ /* 0x000fc60003fa4000 */
[----:B------:R-:W-:Y:S02]  /*2430*/  FSETP.GEU.AND P2, PT, R14, -126, PT ;  /* 0xc2fc00000e00780b */ /* 0x000fe40003f4e000 */
[----:B------:R-:W-:Y:S01]  /*2440*/  FSEL R33, R53, 1, P6 ;  /* 0x3f80000035217808 */ /* 0x000fe20003000000 */
[----:B------:R-:W1:Y:S01]  /*2450*/  MUFU.RCP R7, R7 ;  /* 0x0000000700077308 */ /* 0x000e620000001000 */
[----:B------:R-:W-:Y:S01]  /*2460*/  FSETP.GT.AND P6, PT, R31, 8.50705917302346158658e+37, PT ;  /* 0x7e8000001f00780b */ /* 0x000fe20003fc4000 */
[----:B0-----:R-:W-:Y:S01]  /*2470*/  FMUL R20, R15, R20 ;  /* 0x000000140f147220 */ /* 0x001fe20000400000 */
[----:B------:R-:W-:-:S03]  /*2480*/  PRMT R15, R8, 0x7632, R15 ;  /* 0x00007632080f7816 */ /* 0x000fc6000000000f */
[----:B------:R-:W-:Y:S01]  /*2490*/  FMUL R3, R3, R20 ;  /* 0x0000001403037220 */ /* 0x000fe20000400000 */
[----:B------:R-:W-:-:S03]  /*24a0*/  @P5 FMUL R21, R21, 0.25 ;  /* 0x3e80000015155820 */ /* 0x000fc60000400000 */
[----:B------:R-:W-:Y:S01]  /*24b0*/  @!P2 FMUL R14, R14, 0.5 ;  /* 0x3f0000000e0ea820 */ /* 0x000fe20000400000 */
[----:B------:R0:W-:Y:S01]  /*24c0*/  MUFU.RCP R0, R21 ;  /* 0x0000001500007308 */ /* 0x0001e20000001000 */
[----:B------:R-:W-:Y:S02]  /*24d0*/  FSEL R8, R53, 1, P4 ;  /* 0x3f80000035087808 */ /* 0x000fe40002000000 */
[----:B------:R-:W-:Y:S01]  /*24e0*/  @P6 FMUL R31, R31, 0.25 ;  /* 0x3e8000001f1f6820 */ /* 0x000fe20000400000 */
[----:B------:R-:W-:-:S04]  /*24f0*/  SHF.L.U32 R15, R15, 0x10, RZ ;  /* 0x000000100f0f7819 */ /* 0x000fc800000006ff */
[----:B------:R-:W3:Y:S01]  /*2500*/  MUFU.EX2 R20, R14 ;  /* 0x0000000e00147308 */ /* 0x000ee20000000800 */
[----:B0-----:R-:W-:Y:S01]  /*2510*/  SHF.L.U32 R21, R9, 0x10, RZ ;  /* 0x0000001009157819 */ /* 0x001fe200000006ff */
[----:B------:R-:W-:Y:S01]  /*2520*/  FMUL R5, R36, R5 ;  /* 0x0000000524057220 */ /* 0x000fe20000400000 */
[----:B--2---:R-:W-:Y:S01]  /*2530*/  FMUL R41, R40, R33 ;  /* 0x0000002128297220 */ /* 0x004fe20000400000 */
[----:B-1----:R-:W-:Y:S01]  /*2540*/  FMUL R33, R7, R8 ;  /* 0x0000000807217220 */ /* 0x002fe20000400000 */
[----:B------:R-:W-:-:S03]  /*2550*/  FADD R8, RZ, -R15 ;  /* 0x8000000fff087221 */ /* 0x000fc60000000000 */
[----:B------:R0:W1:Y:S01]  /*2560*/  MUFU.RCP R36, R31 ;  /* 0x0000001f00247308 */ /* 0x0000620000001000 */
[----:B------:R-:W-:Y:S01]  /*2570*/  FMUL R7, R34, R41 ;  /* 0x0000002922077220 */ /* 0x000fe20000400000 */
[----:B------:R-:W-:Y:S01]  /*2580*/  FMUL R34, R8, 1.4426950216293334961 ;  /* 0x3fb8aa3b08227820 */ /* 0x000fe20000400000 */
[----:B0-----:R-:W-:-:S04]  /*2590*/  FADD R31, RZ, -R21 ;  /* 0x80000015ff1f7221 */ /* 0x001fc80000000000 */
[----:B------:R-:W-:Y:S01]  /*25a0*/  FMUL R31, R31, 1.4426950216293334961 ;  /* 0x3fb8aa3b1f1f7820 */ /* 0x000fe20000400000 */
[----:B------:R-:W-:Y:S01]  /*25b0*/  FSEL R41, R53, 1, P6 ;  /* 0x3f80000035297808 */ /* 0x000fe20003000000 */
[----:B---3--:R-:W-:Y:S01]  /*25c0*/  @!P2 FMUL R20, R20, R20 ;  /* 0x000000141414a220 */ /* 0x008fe20000400000 */
[----:B------:R-:W-:Y:S02]  /*25d0*/  SHF.L.U32 R8, R10, 0x10, RZ ;  /* 0x000000100a087819 */ /* 0x000fe400000006ff */
[----:B------:R-:W-:Y:S02]  /*25e0*/  FSETP.GEU.AND P6, PT, R34, -126, PT ;  /* 0xc2fc00002200780b */ /* 0x000fe40003fce000 */
[----:B------:R-:W-:Y:S01]  /*25f0*/  FSETP.GEU.AND P4, PT, R31, -126, PT ;  /* 0xc2fc00001f00780b */ /* 0x000fe20003f8e000 */
[----:B------:R-:W-:Y:S01]  /*2600*/  FMUL R29, R29, R12 ;  /* 0x0000000c1d1d7220 */ /* 0x000fe20000400000 */
[----:B------:R-:W-:Y:S01]  /*2610*/  FADD R12, R20, 1 ;  /* 0x3f800000140c7421 */ /* 0x000fe20000000000 */
[----:B------:R-:W-:Y:S01]  /*2620*/  FADD R14, RZ, -R8 ;  /* 0x80000008ff0e7221 */ /* 0x000fe20000000000 */
[----:B------:R-:W-:Y:S01]  /*2630*/  FMUL R2, R2, R33 ;  /* 0x0000002102027220 */ /* 0x000fe20000400000 */
[----:B------:R-:W-:Y:S01]  /*2640*/  FSEL R33, R53, 1, P5 ;  /* 0x3f80000035217808 */ /* 0x000fe20002800000 */
[----:B-1----:R-:W-:Y:S01]  /*2650*/  FMUL R41, R36, R41 ;  /* 0x0000002924297220 */ /* 0x002fe20000400000 */
[----:B------:R-:W-:Y:S01]  /*2660*/  FMUL R36, R14, 1.4426950216293334961 ;  /* 0x3fb8aa3b0e247820 */ /* 0x000fe20000400000 */
[----:B------:R-:W-:-:S02]  /*2670*/  FSETP.GT.AND P2, PT, R12, 8.50705917302346158658e+37, PT ;  /* 0x7e8000000c00780b */ /* 0x000fc40003f44000 */
[----:B------:R-:W-:Y:S01]  /*2680*/  SHF.L.U32 R20, R11, 0x10, RZ ;  /* 0x000000100b147819 */ /* 0x000fe200000006ff */
[----:B------:R-:W-:Y:S01]  /*2690*/  FMUL R0, R0, R33 ;  /* 0x0000002100007220 */ /* 0x000fe20000400000 */
[----:B------:R-:W-:Y:S01]  /*26a0*/  @!P6 FMUL R34, R34, 0.5 ;  /* 0x3f0000002222e820 */ /* 0x000fe20000400000 */
[----:B------:R-:W-:Y:S01]  /*26b0*/  FSETP.GEU.AND P5, PT, R36, -126, PT ;  /* 0xc2fc00002400780b */ /* 0x000fe20003fae000 */
[----:B------:R-:W-:Y:S01]  /*26c0*/  @!P4 FMUL R31, R31, 0.5 ;  /* 0x3f0000001f1fc820 */ /* 0x000fe20000400000 */
[----:B------:R-:W-:Y:S01]  /*26d0*/  FADD R33, RZ, -R20 ;  /* 0x80000014ff217221 */ /* 0x000fe20000000000 */
[----:B------:R-:W-:Y:S01]  /*26e0*/  PRMT R10, R9, 0x7632, R10 ;  /* 0x00007632090a7816 */ /* 0x000fe2000000000a */
[----:B------:R-:W0:Y:S02]  /*26f0*/  MUFU.EX2 R14, R34 ;  /* 0x00000022000e7308 */ /* 0x000e240000000800 */
[----:B------:R-:W-:Y:S01]  /*2700*/  FMUL R40, R33, 1.4426950216293334961 ;  /* 0x3fb8aa3b21287820 */ /* 0x000fe20000400000 */
[----:B------:R-:W-:Y:S01]  /*2710*/  FMUL R32, R32, R21 ;  /* 0x0000001520207220 */ /* 0x000fe20000400000 */
[----:B------:R-:W-:Y:S01]  /*2720*/  FMUL R9, R35, R8 ;  /* 0x0000000823097220 */ /* 0x000fe20000400000 */
[----:B------:R-:W-:Y:S01]  /*2730*/  PRMT R21, R10, 0x7632, R21 ;  /* 0x000076320a157816 */ /* 0x000fe20000000015 */
[----:B------:R-:W-:-:S02]  /*2740*/  FMUL R8, R39, R20 ;  /* 0x0000001427087220 */ /* 0x000fc40000400000 */
[----:B------:R-:W1:Y:S01]  /*2750*/  MUFU.EX2 R31, R31 ;  /* 0x0000001f001f7308 */ /* 0x000e620000000800 */
[----:B------:R-:W-:Y:S01]  /*2760*/  SHF.L.U32 R10, R10, 0x10, RZ ;  /* 0x000000100a0a7819 */ /* 0x000fe200000006ff */
[----:B------:R-:W-:Y:S01]  /*2770*/  @P2 FMUL R12, R12, 0.25 ;  /* 0x3e8000000c0c2820 */ /* 0x000fe20000400000 */
[----:B------:R-:W-:Y:S02]  /*2780*/  FSEL R20, R53, 1, P2 ;  /* 0x3f80000035147808 */ /* 0x000fe40001000000 */
[----:B------:R-:W-:Y:S01]  /*2790*/  FSETP.GEU.AND P2, PT, R40, -126, PT ;  /* 0xc2fc00002800780b */ /* 0x000fe20003f4e000 */
[----:B------:R-:W-:Y:S01]  /*27a0*/  FADD R33, RZ, -R10 ;  /* 0x8000000aff217221 */ /* 0x000fe20000000000 */
[----:B------:R-:W-:-:S03]  /*27b0*/  @!P5 FMUL R36, R36, 0.5 ;  /* 0x3f0000002424d820 */ /* 0x000fc60000400000 */
[----:B------:R-:W-:Y:S01]  /*27c0*/  FMUL R35, R33, 1.4426950216293334961 ;  /* 0x3fb8aa3b21237820 */ /* 0x000fe20000400000 */
[----:B0-----:R-:W-:Y:S02]  /*27d0*/  @!P6 FMUL R14, R14, R14 ;  /* 0x0000000e0e0ee220 */ /* 0x001fe40000400000 */
[----:B------:R-:W0:Y:S01]  /*27e0*/  MUFU.EX2 R36, R36 ;  /* 0x0000002400247308 */ /* 0x000e220000000800 */
[----:B------:R-:W-:Y:S02]  /*27f0*/  SHF.L.U32 R21, R21, 0x10, RZ ;  /* 0x0000001015157819 */ /* 0x000fe400000006ff */
[----:B------:R-:W-:Y:S01]  /*2800*/  FSETP.GEU.AND P6, PT, R35, -126, PT ;  /* 0xc2fc00002300780b */ /* 0x000fe20003fce000 */
[----:B-1----:R-:W-:Y:S01]  /*2810*/  @!P4 FMUL R31, R31, R31 ;  /* 0x0000001f1f1fc220 */ /* 0x002fe20000400000 */
[----:B------:R-:W-:Y:S01]  /*2820*/  @!P2 FMUL R40, R40, 0.5 ;  /* 0x3f0000002828a820 */ /* 0x000fe20000400000 */
[----:B------:R-:W-:Y:S01]  /*2830*/  FMUL R13, R13, R0 ;  /* 0x000000000d0d7220 */ /* 0x000fe20000400000 */
[----:B------:R-:W-:Y:S01]  /*2840*/  FMUL R0, R50, R41 ;  /* 0x0000002932007220 */ /* 0x000fe20000400000 */
[----:B------:R-:W-:Y:S01]  /*2850*/  FADD R34, RZ, -R21 ;  /* 0x80000015ff227221 */ /* 0x000fe20000000000 */
[----:B------:R-:W-:Y:S01]  /*2860*/  FADD R41, R31, 1 ;  /* 0x3f8000001f297421 */ /* 0x000fe20000000000 */
[----:B------:R-:W-:Y:S01]  /*2870*/  PRMT R31, R11, 0x7632, R31 ;  /* 0x000076320b1f7816 */ /* 0x000fe2000000001f */
[----:B------:R-:W1:Y:S01]  /*2880*/  MUFU.EX2 R40, R40 ;  /* 0x0000002800287308 */ /* 0x000e620000000800 */
[----:B------:R-:W-:-:S02]  /*2890*/  FMUL R39, R34, 1.4426950216293334961 ;  /* 0x3fb8aa3b22277820 */ /* 0x000fc40000400000 */
[----:B------:R-:W-:Y:S01]  /*28a0*/  SHF.L.U32 R34, R31, 0x10, RZ ;  /* 0x000000101f227819 */ /* 0x000fe200000006ff */
[----:B------:R-:W-:Y:S01]  /*28b0*/  FMUL R42, R42, R15 ;  /* 0x0000000f2a2a7220 */ /* 0x000fe20000400000 */
[----:B------:R-:W-:Y:S01]  /*28c0*/  @!P6 FMUL R35, R35, 0.5 ;  /* 0x3f0000002323e820 */ /* 0x000fe20000400000 */
[----:B0-----:R-:W-:Y:S02]  /*28d0*/  @!P5 FMUL R36, R36, R36 ;  /* 0x000000242424d220 */ /* 0x001fe40000400000 */
[----:B------:R-:W-:Y:S01]  /*28e0*/  FADD R15, RZ, -R34 ;  /* 0x80000022ff0f7221 */ /* 0x000fe20000000000 */
[----:B------:R-:W0:Y:S01]  /*28f0*/  MUFU.EX2 R11, R35 ;  /* 0x00000023000b7308 */ /* 0x000e220000000800 */
[----:B------:R-:W-:Y:S02]  /*2900*/  FADD R44, R36, 1 ;  /* 0x3f800000242c7421 */ /* 0x000fe40000000000 */
[----:B------:R-:W-:Y:S01]  /*2910*/  FMUL R36, R15, 1.4426950216293334961 ;  /* 0x3fb8aa3b0f247820 */ /* 0x000fe20000400000 */
[----:B------:R-:W-:Y:S01]  /*2920*/  FSETP.GT.AND P5, PT, R41, 8.50705917302346158658e+37, PT ;  /* 0x7e8000002900780b */ /* 0x000fe20003fa4000 */
[----:B-1----:R-:W-:-:S03]  /*2930*/  @!P2 FMUL R40, R40, R40 ;  /* 0x000000282828a220 */ /* 0x002fc60000400000 */
[----:B------:R-:W-:Y:S01]  /*2940*/  FSETP.GEU.AND P2, PT, R36, -126, PT ;  /* 0xc2fc00002400780b */ /* 0x000fe20003f4e000 */
[----:B------:R-:W-:Y:S01]  /*2950*/  FMUL R4, R4, R47 ;  /* 0x0000002f04047220 */ /* 0x000fe20000400000 */
[----:B------:R-:W-:Y:S01]  /*2960*/  FADD R47, R40, 1 ;  /* 0x3f800000282f7421 */ /* 0x000fe20000000000 */
[----:B------:R-:W-:Y:S01]  /*2970*/  FSETP.GEU.AND P4, PT, R39, -126, PT ;  /* 0xc2fc00002700780b */ /* 0x000fe20003f8e000 */
[----:B0-----:R-:W-:-:S03]  /*2980*/  @!P6 FMUL R11, R11, R11 ;  /* 0x0000000b0b0be220 */ /* 0x001fc60000400000 */
[----:B------:R-:W-:Y:S02]  /*2990*/  FSETP.GT.AND P6, PT, R47, 8.50705917302346158658e+37, PT ;  /* 0x7e8000002f00780b */ /* 0x000fe40003fc4000 */
[----:B------:R-:W-:Y:S01]  /*29a0*/  @P5 FMUL R41, R41, 0.25 ;  /* 0x3e80000029295820 */ /* 0x000fe20000400000 */
[----:B------:R-:W-:-:S03]  /*29b0*/  FSEL R33, R53, 1, P5 ;  /* 0x3f80000035217808 */ /* 0x000fc60002800000 */
[----:B------:R-:W-:Y:S01]  /*29c0*/  @!P2 FMUL R36, R36, 0.5 ;  /* 0x3f0000002424a820 */ /* 0x000fe20000400000 */
[----:B------:R-:W-:Y:S02]  /*29d0*/  FSETP.GT.AND P5, PT, R44, 8.50705917302346158658e+37, PT ;  /* 0x7e8000002c00780b */ /* 0x000fe40003fa4000 */
[----:B------:R-:W-:-:S03]  /*29e0*/  @!P4 FMUL R39, R39, 0.5 ;  /* 0x3f0000002727c820 */ /* 0x000fc60000400000 */
[----:B------:R-:W0:Y:S01]  /*29f0*/  MUFU.EX2 R36, R36 ;  /* 0x0000002400247308 */ /* 0x000e220000000800 */
[----:B------:R-:W-:-:S07]  /*2a00*/  @P6 FMUL R47, R47, 0.25 ;  /* 0x3e8000002f2f6820 */ /* 0x000fce0000400000 */
[----:B------:R1:W2:Y:S01]  /*2a10*/  MUFU.EX2 R31, R39 ;  /* 0x00000027001f7308 */ /* 0x0002a20000000800 */
[----:B------:R-:W-:Y:S01]  /*2a20*/  @P5 FMUL R44, R44, 0.25 ;  /* 0x3e8000002c2c5820 */ /* 0x000fe20000400000 */
[----:B------:R-:W-:-:S06]  /*2a30*/  FADD R35, R14, 1 ;  /* 0x3f8000000e237421 */ /* 0x000fcc0000000000 */
[----:B------:R-:W3:Y:S01]  /*2a40*/  MUFU.RCP R50, R41 ;  /* 0x0000002900327308 */ /* 0x000ee20000001000 */
[----:B0-----:R-:W-:-:S07]  /*2a50*/  @!P2 FMUL R36, R36, R36 ;  /* 0x000000242424a220 */ /* 0x001fce0000400000 */
[----:B------:R-:W0:Y:S01]  /*2a60*/  MUFU.RCP R47, R47 ;  /* 0x0000002f002f7308 */ /* 0x000e220000001000 */
[----:B-1----:R-:W-:Y:S02]  /*2a70*/  FSEL R39, R53, 1, P5 ;  /* 0x3f80000035277808 */ /* 0x002fe40002800000 */
[----:B------:R-:W-:-:S05]  /*2a80*/  FSETP.GT.AND P5, PT, R35, 8.50705917302346158658e+37, PT ;  /* 0x7e8000002300780b */ /* 0x000fca0003fa4000 */
[----:B------:R1:W4:Y:S01]  /*2a90*/  MUFU.RCP R55, R12 ;  /* 0x0000000c00377308 */ /* 0x0003220000001000 */
[----:B------:R-:W-:-:S07]  /*2aa0*/  FADD R36, R36, 1 ;  /* 0x3f80000024247421 */ /* 0x000fce0000000000 */
[----:B------:R-:W4:Y:S01]  /*2ab0*/  MUFU.RCP R44, R44 ;  /* 0x0000002c002c7308 */ /* 0x000f220000001000 */
[----:B------:R-:W-:Y:S01]  /*2ac0*/  FMUL R15, R45, R10 ;  /* 0x0000000a2d0f7220 */ /* 0x000fe20000400000 */
[----:B------:R-:W-:Y:S01]  /*2ad0*/  FMUL R48, R48, R21 ;  /* 0x0000001530307220 */ /* 0x000fe20000400000 */
[----:B------:R-:W-:Y:S01]  /*2ae0*/  FMUL R21, R51, R34 ;  /* 0x0000002233157220 */ /* 0x000fe20000400000 */
[----:B--2---:R-:W-:Y:S01]  /*2af0*/  @!P4 FMUL R31, R31, R31 ;  /* 0x0000001f1f1fc220 */ /* 0x004fe20000400000 */
[----:B------:R-:W-:Y:S01]  /*2b00*/  FSEL R10, R53, 1, P6 ;  /* 0x3f800000350a7808 */ /* 0x000fe20003000000 */
[----:B------:R-:W-:Y:S01]  /*2b10*/  FADD R40, R11, 1 ;  /* 0x3f8000000b287421 */ /* 0x000fe20000000000 */
[----:B-----5:R-:W-:Y:S01]  /*2b20*/  SHF.L.U32 R34, R16, 0x10, RZ ;  /* 0x0000001010227819 */ /* 0x020fe200000006ff */
[----:B---3--:R-:W-:Y:S01]  /*2b30*/  FMUL R41, R50, R33 ;  /* 0x0000002132297220 */ /* 0x008fe20000400000 */
[----:B------:R-:W-:Y:S01]  /*2b40*/  FSETP.GT.AND P6, PT, R36, 8.50705917302346158658e+37, PT ;  /* 0x7e8000002400780b */ /* 0x000fe20003fc4000 */
[----:B------:R-:W-:Y:S01]  /*2b50*/  FADD R33, R31, 1 ;  /* 0x3f8000001f217421 */ /* 0x000fe20000000000 */
[----:B-1----:R-:W-:Y:S01]  /*2b60*/  PRMT R12, R16, 0x7632, R12 ;  /* 0x00007632100c7816 */ /* 0x002fe2000000000c */
[----:B0-----:R-:W-:Y:S01]  /*2b70*/  FMUL R31, R47, R10 ;  /* 0x0000000a2f1f7220 */ /* 0x001fe20000400000 */
[----:B------:R-:W-:Y:S01]  /*2b80*/  FSETP.GT.AND P4, PT, R40, 8.50705917302346158658e+37, PT ;  /* 0x7e8000002800780b */ /* 0x000fe20003f84000 */
[----:B------:R-:W-:Y:S01]  /*2b90*/  FADD R10, RZ, -R34 ;  /* 0x80000022ff0a7221 */ /* 0x000fe20000000000 */
[----:B------:R-:W-:Y:S01]  /*2ba0*/  SHF.L.U32 R12, R12, 0x10, RZ ;  /* 0x000000100c0c7819 */ /* 0x000fe200000006ff */
[----:B----4-:R-:W-:Y:S01]  /*2bb0*/  FMUL R20, R55, R20 ;  /* 0x0000001437147220 */ /* 0x010fe20000400000 */
[----:B------:R-:W-:Y:S01]  /*2bc0*/  FMUL R44, R44, R39 ;  /* 0x000000272c2c7220 */ /* 0x000fe20000400000 */
[----:B------:R-:W-:Y:S01]  /*2bd0*/  @P5 FMUL R35, R35, 0.25 ;  /* 0x3e80000023235820 */ /* 0x000fe20000400000 */
[----:B------:R-:W-:Y:S01]  /*2be0*/  FMUL R39, R10, 1.4426950216293334961 ;  /* 0x3fb8aa3b0a277820 */ /* 0x000fe20000400000 */
[----:B------:R-:W-:Y:S01]  /*2bf0*/  FMUL R11, R29, R20 ;  /* 0x000000141d0b7220 */ /* 0x000fe20000400000 */
[----:B------:R-:W-:Y:S01]  /*2c00*/  FADD R14, RZ, -R12 ;  /* 0x8000000cff0e7221 */ /* 0x000fe20000000000 */
[----:B------:R0:W1:Y:S01]  /*2c10*/  MUFU.RCP R16, R35 ;  /* 0x0000002300107308 */ /* 0x0000620000001000 */
[----:B------:R-:W-:Y:S01]  /*2c20*/  FSEL R29, R53, 1, P5 ;  /* 0x3f800000351d7808 */ /* 0x000fe20002800000 */
[----:B------:R-:W-:Y:S01]  /*2c30*/  FMUL R10, R32, R41 ;  /* 0x00000029200a7220 */ /* 0x000fe20000400000 */
[----:B------:R-:W-:Y:S01]  /*2c40*/  FSETP.GEU.AND P5, PT, R39, -126, PT ;  /* 0xc2fc00002700780b */ /* 0x000fe20003fae000 */
[----:B------:R-:W-:Y:S01]  /*2c50*/  @P6 FMUL R36, R36, 0.25 ;  /* 0x3e80000024246820 */ /* 0x000fe20000400000 */
[----:B------:R-:W-:Y:S01]  /*2c60*/  FMUL R32, R14, 1.4426950216293334961 ;  /* 0x3fb8aa3b0e207820 */ /* 0x000fe20000400000 */
[----:B------:R-:W-:Y:S01]  /*2c70*/  FSETP.GT.AND P2, PT, R33, 8.50705917302346158658e+37, PT ;  /* 0x7e8000002100780b */ /* 0x000fe20003f44000 */
[----:B------:R-:W-:Y:S01]  /*2c80*/  @P4 FMUL R40, R40, 0.25 ;  /* 0x3e80000028284820 */ /* 0x000fe20000400000 */
[----:B------:R-:W-:Y:S01]  /*2c90*/  SHF.L.U32 R14, R17, 0x10, RZ ;  /* 0x00000010110e7819 */ /* 0x000fe200000006ff */
[----:B------:R-:W-:-:S02]  /*2ca0*/  FMUL R9, R9, R44 ;  /* 0x0000002c09097220 */ /* 0x000fc40000400000 */
[----:B------:R-:W2:Y:S02]  /*2cb0*/  MUFU.RCP R44, R36 ;  /* 0x00000024002c7308 */ /* 0x000ea40000001000 */
[----:B------:R-:W-:Y:S01]  /*2cc0*/  FADD R20, RZ, -R14 ;  /* 0x8000000eff147221 */ /* 0x000fe20000000000 */
[----:B------:R-:W-:Y:S02]  /*2cd0*/  FSEL R45, R53, 1, P4 ;  /* 0x3f800000352d7808 */ /* 0x000fe40002000000 */
[----:B------:R-:W-:Y:S01]  /*2ce0*/  FSETP.GEU.AND P4, PT, R32, -126, PT ;  /* 0xc2fc00002000780b */ /* 0x000fe20003f8e000 */
[----:B0-----:R-:W-:Y:S02]  /*2cf0*/  FMUL R35, R20, 1.4426950216293334961 ;  /* 0x3fb8aa3b14237820 */ /* 0x001fe40000400000 */
[----:B------:R-:W0:Y:S01]  /*2d00*/  MUFU.RCP R40, R40 ;  /* 0x0000002800287308 */ /* 0x000e220000001000 */
[----:B------:R-:W-:Y:S01]  /*2d10*/  @!P5 FMUL R39, R39, 0.5 ;  /* 0x3f0000002727d820 */ /* 0x000fe20000400000 */
[----:B-1----:R-:W-:Y:S01]  /*2d20*/  FMUL R41, R16, R29 ;  /* 0x0000001d10297220 */ /* 0x002fe20000400000 */
[----:B------:R-:W-:Y:S01]  /*2d30*/  @P2 FMUL R33, R33, 0.25 ;  /* 0x3e80000021212820 */ /* 0x000fe20000400000 */
[----:B------:R-:W-:-:S02]  /*2d40*/  FSEL R16, R53, 1, P2 ;  /* 0x3f80000035107808 */ /* 0x000fc40001000000 */
[----:B------:R-:W-:Y:S02]  /*2d50*/  FSETP.GEU.AND P2, PT, R35, -126, PT ;  /* 0xc2fc00002300780b */ /* 0x000fe40003f4e000 */
[----:B------:R-:W-:Y:S01]  /*2d60*/  FSEL R29, R53, 1, P6 ;  /* 0x3f800000351d7808 */ /* 0x000fe20003000000 */
[----:B------:R-:W1:Y:S04]  /*2d70*/  MUFU.EX2 R39, R39 ;  /* 0x0000002700277308 */ /* 0x000e680000000800 */
[----:B--2---:R-:W-:Y:S01]  /*2d80*/  FMUL R44, R44, R29 ;  /* 0x0000001d2c2c7220 */ /* 0x004fe20000400000 */
[----:B------:R-:W-:Y:S01]  /*2d90*/  SHF.L.U32 R29, R18, 0x10, RZ ;  /* 0x00000010121d7819 */ /* 0x000fe200000006ff */
[----:B------:R-:W-:Y:S01]  /*2da0*/  @!P4 FMUL R32, R32, 0.5 ;  /* 0x3f0000002020c820 */ /* 0x000fe20000400000 */
[----:B------:R-:W-:Y:S01]  /*2db0*/  FMUL R8, R8, R31 ;  /* 0x0000001f08087220 */ /* 0x000fe20000400000 */
[----:B0-----:R-:W-:-:S02]  /*2dc0*/  FMUL R40, R40, R45 ;  /* 0x0000002d28287220 */ /* 0x001fc40000400000 */
[----:B------:R-:W-:Y:S01]  /*2dd0*/  FADD R31, RZ, -R29 ;  /* 0x8000001dff1f7221 */ /* 0x000fe20000000000 */
[----:B------:R-:W0:Y:S01]  /*2de0*/  MUFU.EX2 R36, R32 ;  /* 0x0000002000247308 */ /* 0x000e220000000800 */
[----:B------:R-:W-:Y:S01]  /*2df0*/  @!P2 FMUL R35, R35, 0.5 ;  /* 0x3f0000002323a820 */ /* 0x000fe20000400000 */
[----:B------:R-:W-:Y:S01]  /*2e00*/  FMUL R15, R15, R40 ;  /* 0x000000280f0f7220 */ /* 0x000fe20000400000 */
[----:B------:R-:W-:Y:S01]  /*2e10*/  FMUL R40, R31, 1.4426950216293334961 ;  /* 0x3fb8aa3b1f287820 */ /* 0x000fe20000400000 */
[----:B-1----:R-:W-:-:S04]  /*2e20*/  @!P5 FMUL R39, R39, R39 ;  /* 0x000000272727d220 */ /* 0x002fc80000400000 */
[----:B------:R-:W1:Y:S01]  /*2e30*/  MUFU.RCP R33, R33 ;  /* 0x0000002100217308 */ /* 0x000e620000001000 */
[----:B------:R-:W-:-:S07]  /*2e40*/  FSETP.GEU.AND P5, PT, R40, -126, PT ;  /* 0xc2fc00002800780b */ /* 0x000fce0003fae000 */
[----:B------:R-:W2:Y:S01]  /*2e50*/  MUFU.EX2 R35, R35 ;  /* 0x0000002300237308 */ /* 0x000ea20000000800 */
[----:B------:R-:W-:Y:S01]  /*2e60*/  FADD R39, R39, 1 ;  /* 0x3f80000027277421 */ /* 0x000fe20000000000 */
[----:B0-----:R-:W-:Y:S01]  /*2e70*/  @!P4 FMUL R36, R36, R36 ;  /* 0x000000242424c220 */ /* 0x001fe20000400000 */
[----:B------:R-:W-:-:S03]  /*2e80*/  PRMT R18, R18, 0x7632, R18 ;  /* 0x0000763212127816 */ /* 0x000fc60000000012 */
[----:B------:R-:W-:Y:S01]  /*2e90*/  FSETP.GT.AND P4, PT, R39, 8.50705917302346158658e+37, PT ;  /* 0x7e8000002700780b */ /* 0x000fe20003f84000 */
[----:B------:R-:W-:Y:S01]  /*2ea0*/  @!P5 FMUL R40, R40, 0.5 ;  /* 0x3f0000002828d820 */ /* 0x000fe20000400000 */
[----:B-1----:R-:W-:Y:S01]  /*2eb0*/  FMUL R33, R33, R16 ;  /* 0x0000001021217220 */ /* 0x002fe20000400000 */
[----:B------:R-:W-:Y:S01]  /*2ec0*/  SHF.L.U32 R18, R18, 0x10, RZ ;  /* 0x0000001012127819 */ /* 0x000fe200000006ff */
[----:B------:R-:W-:Y:S01]  /*2ed0*/  FADD R36, R36, 1 ;  /* 0x3f80000024247421 */ /* 0x000fe20000000000 */
[----:B------:R-:W-:Y:S01]  /*2ee0*/  PRMT R17, R17, 0x7632, R17 ;  /* 0x0000763211117816 */ /* 0x000fe20000000011 */
[----:B------:R-:W-:Y:S01]  /*2ef0*/  FMUL R20, R48, R33 ;  /* 0x0000002130147220 */ /* 0x000fe20000400000 */
[----:B------:R-:W-:Y:S01]  /*2f00*/  SHF.L.U32 R31, R19, 0x10, RZ ;  /* 0x00000010131f7819 */ /* 0x000fe200000006ff */
[----:B--2---:R-:W-:Y:S01]  /*2f10*/  @!P2 FMUL R35, R35, R35 ;  /* 0x000000232323a220 */ /* 0x004fe20000400000 */
[----:B------:R-:W-:Y:S01]  /*2f20*/  PRMT R33, R19, 0x7632, R33 ;  /* 0x0000763213217816 */ /* 0x000fe20000000021 */
[----:B------:R-:W0:Y:S02]  /*2f30*/  MUFU.EX2 R40, R40 ;  /* 0x0000002800287308 */ /* 0x000e240000000800 */
[----:B------:R-:W-:Y:S01]  /*2f40*/  FADD R50, R35, 1 ;  /* 0x3f80000023327421 */ /* 0x000fe20000000000 */
[----:B------:R-:W-:Y:S01]  /*2f50*/  SHF.L.U32 R19, R17, 0x10, RZ ;  /* 0x0000001011137819 */ /* 0x000fe200000006ff */
[----:B------:R-:W-:Y:S01]  /*2f60*/  FADD R35, RZ, -R18 ;  /* 0x80000012ff237221 */ /* 0x000fe20000000000 */
[----:B------:R-:W-:Y:S01]  /*2f70*/  SHF.L.U32 R33, R33, 0x10, RZ ;  /* 0x0000001021217819 */ /* 0x000fe200000006ff */
[----:B------:R-:W-:Y:S01]  /*2f80*/  FADD R32, RZ, -R31 ;  /* 0x8000001fff207221 */ /* 0x000fe20000000000 */
[----:B------:R-:W-:Y:S01]  /*2f90*/  FSETP.GT.AND P6, PT, R36, 8.50705917302346158658e+37, PT ;  /* 0x7e8000002400780b */ /* 0x000fe20003fc4000 */
[----:B------:R-:W-:Y:S01]  /*2fa0*/  @P4 FMUL R39, R39, 0.25 ;  /* 0x3e80000027274820 */ /* 0x000fe20000400000 */
[----:B------:R-:W-:-:S02]  /*2fb0*/  FSEL R17, R53, 1, P4 ;  /* 0x3f80000035117808 */ /* 0x000fc40002000000 */
[----:B------:R-:W-:Y:S01]  /*2fc0*/  FSETP.GT.AND P4, PT, R50, 8.50705917302346158658e+37, PT ;  /* 0x7e8000003200780b */ /* 0x000fe20003f84000 */
[----:B------:R-:W-:Y:S01]  /*2fd0*/  FMUL R16, R42, R41 ;  /* 0x000000292a107220 */ /* 0x000fe20000400000 */
[----:B------:R-:W-:Y:S01]  /*2fe0*/  FMUL R45, R35, 1.4426950216293334961 ;  /* 0x3fb8aa3b232d7820 */ /* 0x000fe20000400000 */
[----:B------:R-:W-:Y:S01]  /*2ff0*/  FMUL R42, R32, 1.4426950216293334961 ;  /* 0x3fb8aa3b202a7820 */ /* 0x000fe20000400000 */
[----:B------:R-:W-:Y:S01]  /*3000*/  FADD R35, RZ, -R33 ;  /* 0x80000021ff237221 */ /* 0x000fe20000000000 */
[----:B------:R-:W-:-:S03]  /*3010*/  FADD R32, RZ, -R19 ;  /* 0x80000013ff207221 */ /* 0x000fc60000000000 */
[----:B------:R-:W-:Y:S01]  /*3020*/  FMUL R48, R35, 1.4426950216293334961 ;  /* 0x3fb8aa3b23307820 */ /* 0x000fe20000400000 */
[----:B------:R-:W-:Y:S01]  /*3030*/  FSETP.GEU.AND P2, PT, R42, -126, PT ;  /* 0xc2fc00002a00780b */ /* 0x000fe20003f4e000 */
[----:B------:R-:W-:Y:S01]  /*3040*/  FMUL R41, R32, 1.4426950216293334961 ;  /* 0x3fb8aa3b20297820 */ /* 0x000fe20000400000 */
[----:B0-----:R-:W-:Y:S01]  /*3050*/  @!P5 FMUL R40, R40, R40 ;  /* 0x000000282828d220 */ /* 0x001fe20000400000 */
[----:B------:R-:W-:Y:S01]  /*3060*/  @P6 FMUL R36, R36, 0.25 ;  /* 0x3e80000024246820 */ /* 0x000fe20000400000 */
[----:B------:R-:W-:Y:S01]  /*3070*/  FSEL R32, R53, 1, P6 ;  /* 0x3f80000035207808 */ /* 0x000fe20003000000 */
[----:B------:R-:W-:Y:S01]  /*3080*/  @P4 FMUL R50, R50, 0.25 ;  /* 0x3e80000032324820 */ /* 0x000fe20000400000 */
[----:B------:R-:W-:Y:S02]  /*3090*/  FSETP.GEU.AND P5, PT, R48, -126, PT ;  /* 0xc2fc00003000780b */ /* 0x000fe40003fae000 */
[----:B------:R-:W-:Y:S02]  /*30a0*/  FSETP.GEU.AND P6, PT, R41, -126, PT ;  /* 0xc2fc00002900780b */ /* 0x000fe40003fce000 */
[----:B------:R-:W-:-:S02]  /*30b0*/  FSEL R35, R53, 1, P4 ;  /* 0x3f80000035237808 */ /* 0x000fc40002000000 */
[----:B------:R-:W-:Y:S01]  /*30c0*/  FSETP.GEU.AND P4, PT, R45, -126, PT ;  /* 0xc2fc00002d00780b */ /* 0x000fe20003f8e000 */
[----:B------:R-:W-:-:S04]  /*30d0*/  @!P2 FMUL R42, R42, 0.5 ;  /* 0x3f0000002a2aa820 */ /* 0x000fc80000400000 */
[----:B------:R-:W0:Y:S02]  /*30e0*/  MUFU.EX2 R47, R42 ;  /* 0x0000002a002f7308 */ /* 0x000e240000000800 */
[----:B------:R-:W-:Y:S02]  /*30f0*/  @!P5 FMUL R48, R48, 0.5 ;  /* 0x3f0000003030d820 */ /* 0x000fe40000400000 */
[----:B------:R-:W-:Y:S01]  /*3100*/  @!P6 FMUL R41, R41, 0.5 ;  /* 0x3f0000002929e820 */ /* 0x000fe20000400000 */
[----:B------:R-:W-:-:S03]  /*3110*/  FMUL R21, R21, R44 ;  /* 0x0000002c15157220 */ /* 0x000fc60000400000 */
[----:B------:R-:W-:Y:S01]  /*3120*/  @!P4 FMUL R45, R45, 0.5 ;  /* 0x3f0000002d2dc820 */ /* 0x000fe20000400000 */
[----:B------:R-:W1:Y:S01]  /*3130*/  MUFU.EX2 R44, R41 ;  /* 0x00000029002c7308 */ /* 0x000e620000000800 */
[----:B------:R-:W-:-:S07]  /*3140*/  FADD R51, R40, 1 ;  /* 0x3f80000028337421 */ /* 0x000fce0000000000 */
[----:B------:R-:W2:Y:S08]  /*3150*/  MUFU.EX2 R48, R48 ;  /* 0x0000003000307308 */ /* 0x000eb00000000800 */
[----:B------:R-:W3:Y:S01]  /*3160*/  MUFU.EX2 R45, R45 ;  /* 0x0000002d002d7308 */ /* 0x000ee20000000800 */
[----:B0-----:R-:W-:Y:S01]  /*3170*/  @!P2 FMUL R47, R47, R47 ;  /* 0x0000002f2f2fa220 */ /* 0x001fe20000400000 */
[----:B------:R-:W-:Y:S01]  /*3180*/  FSETP.GT.AND P2, PT, R51, 8.50705917302346158658e+37, PT ;  /* 0x7e8000003300780b */ /* 0x000fe20003f44000 */
[----:B-1----:R-:W-:-:S02]  /*3190*/  @!P6 FMUL R44, R44, R44 ;  /* 0x0000002c2c2ce220 */ /* 0x002fc40000400000 */
[----:B------:R-:W-:Y:S01]  /*31a0*/  FADD R54, R47, 1 ;  /* 0x3f8000002f367421 */ /* 0x000fe20000000000 */
[----:B--2---:R-:W-:Y:S01]  /*31b0*/  @!P5 FMUL R48, R48, R48 ;  /* 0x000000303030d220 */ /* 0x004fe20000400000 */
[----:B------:R-:W-:-:S03]  /*31c0*/  FADD R41, R44, 1 ;  /* 0x3f8000002c297421 */ /* 0x000fc60000000000 */
[----:B------:R-:W-:Y:S01]  /*31d0*/  FSETP.GT.AND P6, PT, R54, 8.50705917302346158658e+37, PT ;  /* 0x7e8000003600780b */ /* 0x000fe20003fc4000 */
[----:B------:R-:W-:Y:S01]  /*31e0*/  FADD R48, R48, 1 ;  /* 0x3f80000030307421 */ /* 0x000fe20000000000 */
[----:B---3--:R-:W-:-:S03]  /*31f0*/  @!P4 FMUL R45, R45, R45 ;  /* 0x0000002d2d2dc220 */ /* 0x008fc60000400000 */
[----:B------:R-:W-:Y:S01]  /*3200*/  @P2 FMUL R51, R51, 0.25 ;  /* 0x3e80000033332820 */ /* 0x000fe20000400000 */
[----:B------:R-:W-:Y:S01]  /*3210*/  FSETP.GT.AND P4, PT, R41, 8.50705917302346158658e+37, PT ;  /* 0x7e8000002900780b */ /* 0x000fe20003f84000 */
[----:B------:R-:W-:Y:S01]  /*3220*/  FADD R44, R45, 1 ;  /* 0x3f8000002d2c7421 */ /* 0x000fe20000000000 */
[----:B------:R-:W-:Y:S02]  /*3230*/  FSEL R47, R53, 1, P2 ;  /* 0x3f800000352f7808 */ /* 0x000fe40001000000 */
[----:B------:R-:W-:Y:S02]  /*3240*/  FSETP.GT.AND P2, PT, R48, 8.50705917302346158658e+37, PT ;  /* 0x7e8000003000780b */ /* 0x000fe40003f44000 */
[----:B------:R-:W-:Y:S01]  /*3250*/  FSETP.GT.AND P5, PT, R44, 8.50705917302346158658e+37, PT ;  /* 0x7e8000002c00780b */ /* 0x000fe20003fa4000 */
[----:B------:R-:W-:Y:S01]  /*3260*/  @P6 FMUL R54, R54, 0.25 ;  /* 0x3e80000036366820 */ /* 0x000fe20000400000 */
[----:B------:R-:W0:Y:S05]  /*3270*/  MUFU.RCP R40, R39 ;  /* 0x0000002700287308 */ /* 0x000e2a0000001000 */
[----:B------:R-:W-:-:S03]  /*3280*/  @P4 FMUL R41, R41, 0.25 ;  /* 0x3e80000029294820 */ /* 0x000fc60000400000 */
[----:B------:R-:W1:Y:S01]  /*3290*/  MUFU.RCP R39, R54 ;  /* 0x0000003600277308 */ /* 0x000e620000001000 */
[----:B------:R-:W-:Y:S02]  /*32a0*/  @P2 FMUL R48, R48, 0.25 ;  /* 0x3e80000030302820 */ /* 0x000fe40000400000 */
[----:B------:R-:W-:Y:S01]  /*32b0*/  @P5 FMUL R44, R44, 0.25 ;  /* 0x3e8000002c2c5820 */ /* 0x000fe20000400000 */
[----:B------:R-:W-:Y:S01]  /*32c0*/  FMUL R37, R37, R34 ;  /* 0x0000002225257220 */ /* 0x000fe20000400000 */
[----:B------:R-:W-:-:S03]  /*32d0*/  FMUL R23, R23, R14 ;  /* 0x0000000e17177220 */ /* 0x000fc60000400000 */
[----:B------:R-:W2:Y:S01]  /*32e0*/  MUFU.RCP R42, R50 ;  /* 0x00000032002a7308 */ /* 0x000ea20000001000 */
[----:B------:R-:W-:Y:S01]  /*32f0*/  FMUL R43, R43, R12 ;  /* 0x0000000c2b2b7220 */ /* 0x000fe20000400000 */
[----:B------:R-:W-:-:S06]  /*3300*/  FSEL R12, R53, 1, P6 ;  /* 0x3f800000350c7808 */ /* 0x000fcc0003000000 */
[----:B------:R-:W3:Y:S08]  /*3310*/  MUFU.RCP R41, R41 ;  /* 0x0000002900297308 */ /* 0x000ef00000001000 */
[----:B------:R-:W4:Y:S08]  /*3320*/  MUFU.RCP R34, R51 ;  /* 0x0000003300227308 */ /* 0x000f300000001000 */
[----:B------:R-:W5:Y:S08]  /*3330*/  MUFU.RCP R45, R36 ;  /* 0x00000024002d7308 */ /* 0x000f700000001000 */
[----:B------:R-:W2:Y:S08]  /*3340*/  MUFU.RCP R14, R44 ;  /* 0x0000002c000e7308 */ /* 0x000eb00000001000 */
[----:B------:R-:W3:Y:S01]  /*3350*/  MUFU.RCP R48, R48 ;  /* 0x0000003000307308 */ /* 0x000ee20000001000 */
[----:B0-----:R-:W-:Y:S01]  /*3360*/  FMUL R40, R40, R17 ;  /* 0x0000001128287220 */ /* 0x001fe20000400000 */
[----:B-1----:R-:W-:Y:S01]  /*3370*/  FMUL R39, R39, R12 ;  /* 0x0000000c27277220 */ /* 0x002fe20000400000 */
[----:B------:R-:W-:-:S02]  /*3380*/  FSEL R12, R53, 1, P4 ;  /* 0x3f800000350c7808 */ /* 0x000fc40002000000 */
[C---:B------:R-:W-:Y:S02]  /*3390*/  FSEL R17, R53.reuse, 1, P5 ;  /* 0x3f80000035117808 */ /* 0x040fe40002800000 */
[----:B------:R-:W-:Y:S02]  /*33a0*/  FSEL R53, R53, 1, P2 ;  /* 0x3f80000035357808 */ /* 0x000fe40001000000 */
[----:B------:R-:W-:Y:S02]  /*33b0*/  F2FP.BF16.F32.PACK_AB R5, R2, R5 ;  /* 0x000000050205723e */ /* 0x000fe400000010ff */
[----:B------:R-:W-:Y:S02]  /*33c0*/  IADD3 R30, P2, R30, UR4, RZ ;  /* 0x000000041e1e7c10 */ /* 0x000fe4000ff5e0ff */
[----:B------:R-:W-:Y:S01]  /*33d0*/  IADD3 R2, P4, R25, UR4, RZ ;  /* 0x0000000419027c10 */ /* 0x000fe2000ff9e0ff */
[----:B------:R-:W-:Y:S01]  /*33e0*/  FMUL R38, R38, R31 ;  /* 0x0000001f26267220 */ /* 0x000fe20000400000 */
[----:B------:R-:W-:Y:S01]  /*33f0*/  FMUL R46, R46, R19 ;  /* 0x000000132e2e7220 */ /* 0x000fe20000400000 */
[----:B--2---:R-:W-:Y:S01]  /*3400*/  FMUL R42, R42, R35 ;  /* 0x000000232a2a7220 */ /* 0x004fe20000400000 */
[----:B---3--:R-:W-:Y:S01]  /*3410*/  FMUL R41, R41, R12 ;  /* 0x0000000c29297220 */ /* 0x008fe20000400000 */
[----:B------:R-:W-:Y:S01]  /*3420*/  FMUL R22, R22, R29 ;  /* 0x0000001d16167220 */ /* 0x000fe20000400000 */
[----:B------:R-:W-:Y:S01]  /*3430*/  FMUL R49, R49, R18 ;  /* 0x0000001231317220 */ /* 0x000fe20000400000 */
[----:B------:R-:W-:Y:S01]  /*3440*/  FMUL R52, R52, R33 ;  /* 0x0000002134347220 */ /* 0x000fe20000400000 */
[----:B----4-:R-:W-:Y:S01]  /*3450*/  FMUL R47, R34, R47 ;  /* 0x0000002f222f7220 */ /* 0x010fe20000400000 */
[----:B-----5:R-:W-:Y:S01]  /*3460*/  FMUL R32, R45, R32 ;  /* 0x000000202d207220 */ /* 0x020fe20000400000 */
[----:B------:R-:W-:Y:S01]  /*3470*/  FMUL R14, R14, R17 ;  /* 0x000000110e0e7220 */ /* 0x000fe20000400000 */
[----:B------:R-:W-:Y:S01]  /*3480*/  FMUL R53, R48, R53 ;  /* 0x0000003530357220 */ /* 0x000fe20000400000 */
[----:B------:R-:W-:-:S02]  /*3490*/  F2FP.BF16.F32.PACK_AB R4, R3, R4 ;  /* 0x000000040304723e */ /* 0x000fc400000010ff */
[----:B------:R-:W-:Y:S02]  /*34a0*/  F2FP.BF16.F32.PACK_AB R6, R13, R6 ;  /* 0x000000060d06723e */ /* 0x000fe400000010ff */
[----:B------:R-:W-:Y:S02]  /*34b0*/  F2FP.BF16.F32.PACK_AB R7, R0, R7 ;  /* 0x000000070007723e */ /* 0x000fe400000010ff */
[----:B------:R-:W-:Y:S02]  /*34c0*/  IADD3.X R31, R26, UR5, RZ, P2, !PT ;  /* 0x000000051a1f7c10 */ /* 0x000fe400097fe4ff */
[----:B------:R-:W-:Y:S02]  /*34d0*/  F2FP.BF16.F32.PACK_AB R16, R16, R11 ;  /* 0x0000000b1010723e */ /* 0x000fe400000010ff */
[----:B------:R-:W-:Y:S02]  /*34e0*/  F2FP.BF16.F32.PACK_AB R17, R15, R10 ;  /* 0x0000000a0f11723e */ /* 0x000fe400000010ff */
[----:B------:R-:W-:-:S02]  /*34f0*/  F2FP.BF16.F32.PACK_AB R18, R20, R9 ;  /* 0x000000091412723e */ /* 0x000fc400000010ff */
[----:B------:R-:W-:Y:S02]  /*3500*/  IADD3.X R3, R27, UR5, RZ, P4, !PT ;  /* 0x000000051b037c10 */ /* 0x000fe4000a7fe4ff */
[----:B------:R-:W-:Y:S01]  /*3510*/  F2FP.BF16.F32.PACK_AB R19, R21, R8 ;  /* 0x000000081513723e */ /* 0x000fe200000010ff */
[----:B------:R-:W-:Y:S01]  /*3520*/  FMUL R23, R23, R42 ;  /* 0x0000002a17177220 */ /* 0x000fe20000400000 */
[----:B------:R-:W-:Y:S01]  /*3530*/  IADD3 R28, P2, R28, UR4, RZ ;  /* 0x000000041c1c7c10 */ /* 0x000fe2000ff5e0ff */
[----:B------:R-:W-:Y:S01]  /*3540*/  FMUL R46, R46, R41 ;  /* 0x000000292e2e7220 */ /* 0x000fe20000400000 */
[----:B------:R-:W-:Y:S01]  /*3550*/  FMUL R37, R37, R40 ;  /* 0x0000002825257220 */ /* 0x000fe20000400000 */
[----:B------:R-:W-:Y:S01]  /*3560*/  FMUL R22, R22, R47 ;  /* 0x0000002f16167220 */ /* 0x000fe20000400000 */
[----:B------:R-:W-:Y:S01]  /*3570*/  FMUL R38, R38, R39 ;  /* 0x0000002726267220 */ /* 0x000fe20000400000 */
[----:B------:R-:W-:Y:S01]  /*3580*/  FMUL R32, R43, R32 ;  /* 0x000000202b207220 */ /* 0x000fe20000400000 */
[----:B------:R-:W-:Y:S01]  /*3590*/  FMUL R49, R49, R14 ;  /* 0x0000000e31317220 */ /* 0x000fe20000400000 */
[----:B------:R-:W-:Y:S01]  /*35a0*/  FMUL R53, R52, R53 ;  /* 0x0000003534357220 */ /* 0x000fe20000400000 */
[----:B------:R0:W-:Y:S01]  /*35b0*/  @P0 STG.E.128 desc[UR6][R30.64], R4 ;  /* 0x000000041e000986 */ /* 0x0001e2000c101d06 */
[----:B------:R-:W-:-:S03]  /*35c0*/  IADD3.X R29, R24, UR5, RZ, P2, !PT ;  /* 0x00000005181d7c10 */ /* 0x000fc600097fe4ff */
[----:B------:R0:W-:Y:S01]  /*35d0*/  @P1 STG.E.128 desc[UR6][R2.64], R16 ;  /* 0x0000001002001986 */ /* 0x0001e2000c101d06 */
[----:B------:R-:W-:Y:S02]  /*35e0*/  F2FP.BF16.F32.PACK_AB R21, R46, R23 ;  /* 0x000000172e15723e */ /* 0x000fe400000010ff */
[----:B------:R-:W-:Y:S02]  /*35f0*/  F2FP.BF16.F32.PACK_AB R20, R32, R37 ;  /* 0x000000252014723e */ /* 0x000fe400000010ff */
[----:B------:R-:W-:Y:S02]  /*3600*/  F2FP.BF16.F32.PACK_AB R22, R49, R22 ;  /* 0x000000163116723e */ /* 0x000fe400000010ff */
[----:B------:R-:W-:Y:S01]  /*3610*/  F2FP.BF16.F32.PACK_AB R23, R53, R38 ;  /* 0x000000263517723e */ /* 0x000fe200000010ff */
[----:B------:R-:W-:Y:S06]  /*3620*/  @!P3 EXIT ;  /* 0x000000000000b94d */ /* 0x000fec0003800000 */
[----:B------:R-:W-:Y:S01]  /*3630*/  STG.E.128 desc[UR6][R28.64], R20 ;  /* 0x000000141c007986 */ /* 0x000fe2000c101d06 */
[----:B------:R-:W-:Y:S05]  /*3640*/  EXIT ;  /* 0x000000000000794d */ /* 0x000fea0003800000 */
.L_x_0:
[----:B------:R-:W-:-:S00]  /*3650*/  BRA `(.L_x_0) ;  /* 0xfffffffc00fc7947 */ /* 0x000fc0000383ffff */
[----:B------:R-:W-:-:S00]  /*3660*/  NOP ;  /* 0x0000000000007918 */ /* 0x000fc00000000000 */
        /* <DEDUP_REMOVED lines=9> */
.L_x_1:


//--------------------- .nv.global.init           --------------------------
	.section	.nv.global.init,"aw",@progbits
.nv.global.init:
	.type		_$_str,@object
	.size		_$_str,(_$_str_$_2 - _$_str)
_$_str:
        /*0000*/ 	.byte	0x5f, 0x5f, 0x43, 0x55, 0x44, 0x41, 0x5f, 0x46, 0x54, 0x5a, 0x00
	.type		_$_str_$_2,@object
	.size		_$_str_$_2,(.L_1 - _$_str_$_2)
_$_str_$_2:
        /*000b*/ 	.byte	0x5f, 0x5f, 0x43, 0x55, 0x44, 0x41, 0x5f, 0x50, 0x52, 0x45, 0x43, 0x5f, 0x53, 0x51, 0x52, 0x54
        /*001b*/ 	.byte	0x00
.L_1:


//--------------------- .nv.shared.layer_norm_gated_fwd_kernel --------------------------
	.section	.nv.shared.layer_norm_gated_fwd_kernel,"aw",@nobits
	.sectionflags	@""
	.align	16
	.zero		1024


//--------------------- .nv.shared.reserved.0     --------------------------
	.section	.nv.shared.reserved.0,"aw",@nobits
	.weak		__nv_reservedSMEM_offset_0_alias
	.size		__nv_reservedSMEM_offset_0_alias, 0, 0
	.other		__nv_reservedSMEM_offset_0_alias,@"STO_CUDA_RESERVED_SHARED STV_DEFAULT"
__nv_reservedSMEM_offset_0_alias:
	.zero		0


//--------------------- .nv.constant0.layer_norm_gated_fwd_kernel --------------------------
	.section	.nv.constant0.layer_norm_gated_fwd_kernel,"a",@progbits
	.sectionflags	@""
	.align	4
.nv.constant0.layer_norm_gated_fwd_kernel:
	.zero		584


//--------------------- SYMBOLS --------------------------

	.type		.nv.reservedSmem.offset0,@object
	.size		.nv.reservedSmem.offset0,0x4
